//
// Generated by NVIDIA NVVM Compiler
//
// Compiler Build ID: CL-36424714
// Cuda compilation tools, release 13.0, V13.0.88
// Based on NVVM 20.0.0
//

.version 9.0
.target sm_100
.address_size 64

	// .globl	_Z15matrix_additionPfS_S_ii

.visible .entry _Z15matrix_additionPfS_S_ii(
	.param .u64 .ptr .align 1 _Z15matrix_additionPfS_S_ii_param_0,
	.param .u64 .ptr .align 1 _Z15matrix_additionPfS_S_ii_param_1,
	.param .u64 .ptr .align 1 _Z15matrix_additionPfS_S_ii_param_2,
	.param .u32 _Z15matrix_additionPfS_S_ii_param_3,
	.param .u32 _Z15matrix_additionPfS_S_ii_param_4
)
{
	.reg .pred 	%p<4>;
	.reg .b32 	%r<14>;
	.reg .b32 	%f<4>;
	.reg .b64 	%rd<11>;

	ld.param.u64 	%rd1, [_Z15matrix_additionPfS_S_ii_param_0];
	ld.param.u64 	%rd2, [_Z15matrix_additionPfS_S_ii_param_1];
	ld.param.u64 	%rd3, [_Z15matrix_additionPfS_S_ii_param_2];
	ld.param.u32 	%r4, [_Z15matrix_additionPfS_S_ii_param_3];
	ld.param.u32 	%r3, [_Z15matrix_additionPfS_S_ii_param_4];
	mov.u32 	%r6, %ctaid.x;
	mov.u32 	%r7, %ntid.x;
	mov.u32 	%r8, %tid.x;
	mad.lo.s32 	%r1, %r6, %r7, %r8;
	mov.u32 	%r9, %ctaid.y;
	mov.u32 	%r10, %ntid.y;
	mov.u32 	%r11, %tid.y;
	mad.lo.s32 	%r12, %r9, %r10, %r11;
	setp.ge.s32 	%p1, %r1, %r3;
	setp.ge.s32 	%p2, %r12, %r4;
	or.pred  	%p3, %p1, %p2;
	@%p3 bra 	$L__BB0_2;
	cvta.to.global.u64 	%rd4, %rd1;
	cvta.to.global.u64 	%rd5, %rd2;
	cvta.to.global.u64 	%rd6, %rd3;
	mad.lo.s32 	%r13, %r3, %r12, %r1;
	mul.wide.s32 	%rd7, %r13, 4;
	add.s64 	%rd8, %rd4, %rd7;
	ld.global.f32 	%f1, [%rd8];
	add.s64 	%rd9, %rd5, %rd7;
	ld.global.f32 	%f2, [%rd9];
	add.f32 	%f3, %f1, %f2;
	add.s64 	%rd10, %rd6, %rd7;
	st.global.f32 	[%rd10], %f3;
$L__BB0_2:
	ret;

}
	// .globl	_Z17matrix_addition_2PfS_S_ii
.visible .entry _Z17matrix_addition_2PfS_S_ii(
	.param .u64 .ptr .align 1 _Z17matrix_addition_2PfS_S_ii_param_0,
	.param .u64 .ptr .align 1 _Z17matrix_addition_2PfS_S_ii_param_1,
	.param .u64 .ptr .align 1 _Z17matrix_addition_2PfS_S_ii_param_2,
	.param .u32 _Z17matrix_addition_2PfS_S_ii_param_3,
	.param .u32 _Z17matrix_addition_2PfS_S_ii_param_4
)
{
	.reg .pred 	%p<12>;
	.reg .b32 	%r<32>;
	.reg .b32 	%f<88>;
	.reg .b64 	%rd<56>;

	ld.param.u64 	%rd22, [_Z17matrix_addition_2PfS_S_ii_param_0];
	ld.param.u64 	%rd23, [_Z17matrix_addition_2PfS_S_ii_param_1];
	ld.param.u64 	%rd24, [_Z17matrix_addition_2PfS_S_ii_param_2];
	ld.param.u32 	%r19, [_Z17matrix_addition_2PfS_S_ii_param_3];
	ld.param.u32 	%r18, [_Z17matrix_addition_2PfS_S_ii_param_4];
	cvta.to.global.u64 	%rd1, %rd24;
	cvta.to.global.u64 	%rd2, %rd23;
	cvta.to.global.u64 	%rd3, %rd22;
	mov.u32 	%r20, %ctaid.y;
	mov.u32 	%r21, %ntid.y;
	mov.u32 	%r22, %tid.y;
	mad.lo.s32 	%r1, %r20, %r21, %r22;
	setp.ge.s32 	%p1, %r1, %r19;
	setp.lt.s32 	%p2, %r18, 1;
	or.pred  	%p3, %p1, %p2;
	@%p3 bra 	$L__BB1_13;
	mul.lo.s32 	%r2, %r18, %r1;
	and.b32  	%r3, %r18, 15;
	setp.lt.u32 	%p4, %r18, 16;
	mov.b32 	%r29, 0;
	@%p4 bra 	$L__BB1_4;
	and.b32  	%r29, %r18, 2147483632;
	neg.s32 	%r27, %r29;
	mul.wide.u32 	%rd25, %r2, 4;
	add.s64 	%rd26, %rd25, 32;
	add.s64 	%rd52, %rd1, %rd26;
	add.s64 	%rd51, %rd2, %rd26;
	add.s64 	%rd50, %rd3, %rd26;
$L__BB1_3:
	.pragma "nounroll";
	ld.global.f32 	%f1, [%rd50+-32];
	ld.global.f32 	%f2, [%rd51+-32];
	add.f32 	%f3, %f1, %f2;
	st.global.f32 	[%rd52+-32], %f3;
	ld.global.f32 	%f4, [%rd50+-28];
	ld.global.f32 	%f5, [%rd51+-28];
	add.f32 	%f6, %f4, %f5;
	st.global.f32 	[%rd52+-28], %f6;
	ld.global.f32 	%f7, [%rd50+-24];
	ld.global.f32 	%f8, [%rd51+-24];
	add.f32 	%f9, %f7, %f8;
	st.global.f32 	[%rd52+-24], %f9;
	ld.global.f32 	%f10, [%rd50+-20];
	ld.global.f32 	%f11, [%rd51+-20];
	add.f32 	%f12, %f10, %f11;
	st.global.f32 	[%rd52+-20], %f12;
	ld.global.f32 	%f13, [%rd50+-16];
	ld.global.f32 	%f14, [%rd51+-16];
	add.f32 	%f15, %f13, %f14;
	st.global.f32 	[%rd52+-16], %f15;
	ld.global.f32 	%f16, [%rd50+-12];
	ld.global.f32 	%f17, [%rd51+-12];
	add.f32 	%f18, %f16, %f17;
	st.global.f32 	[%rd52+-12], %f18;
	ld.global.f32 	%f19, [%rd50+-8];
	ld.global.f32 	%f20, [%rd51+-8];
	add.f32 	%f21, %f19, %f20;
	st.global.f32 	[%rd52+-8], %f21;
	ld.global.f32 	%f22, [%rd50+-4];
	ld.global.f32 	%f23, [%rd51+-4];
	add.f32 	%f24, %f22, %f23;
	st.global.f32 	[%rd52+-4], %f24;
	ld.global.f32 	%f25, [%rd50];
	ld.global.f32 	%f26, [%rd51];
	add.f32 	%f27, %f25, %f26;
	st.global.f32 	[%rd52], %f27;
	ld.global.f32 	%f28, [%rd50+4];
	ld.global.f32 	%f29, [%rd51+4];
	add.f32 	%f30, %f28, %f29;
	st.global.f32 	[%rd52+4], %f30;
	ld.global.f32 	%f31, [%rd50+8];
	ld.global.f32 	%f32, [%rd51+8];
	add.f32 	%f33, %f31, %f32;
	st.global.f32 	[%rd52+8], %f33;
	ld.global.f32 	%f34, [%rd50+12];
	ld.global.f32 	%f35, [%rd51+12];
	add.f32 	%f36, %f34, %f35;
	st.global.f32 	[%rd52+12], %f36;
	ld.global.f32 	%f37, [%rd50+16];
	ld.global.f32 	%f38, [%rd51+16];
	add.f32 	%f39, %f37, %f38;
	st.global.f32 	[%rd52+16], %f39;
	ld.global.f32 	%f40, [%rd50+20];
	ld.global.f32 	%f41, [%rd51+20];
	add.f32 	%f42, %f40, %f41;
	st.global.f32 	[%rd52+20], %f42;
	ld.global.f32 	%f43, [%rd50+24];
	ld.global.f32 	%f44, [%rd51+24];
	add.f32 	%f45, %f43, %f44;
	st.global.f32 	[%rd52+24], %f45;
	ld.global.f32 	%f46, [%rd50+28];
	ld.global.f32 	%f47, [%rd51+28];
	add.f32 	%f48, %f46, %f47;
	st.global.f32 	[%rd52+28], %f48;
	add.s32 	%r27, %r27, 16;
	add.s64 	%rd52, %rd52, 64;
	add.s64 	%rd51, %rd51, 64;
	add.s64 	%rd50, %rd50, 64;
	setp.ne.s32 	%p5, %r27, 0;
	@%p5 bra 	$L__BB1_3;
$L__BB1_4:
	setp.eq.s32 	%p6, %r3, 0;
	@%p6 bra 	$L__BB1_13;
	and.b32  	%r9, %r18, 7;
	setp.lt.u32 	%p7, %r3, 8;
	@%p7 bra 	$L__BB1_7;
	add.s32 	%r24, %r29, %r2;
	mul.wide.u32 	%rd27, %r24, 4;
	add.s64 	%rd28, %rd3, %rd27;
	ld.global.f32 	%f49, [%rd28];
	add.s64 	%rd29, %rd2, %rd27;
	ld.global.f32 	%f50, [%rd29];
	add.f32 	%f51, %f49, %f50;
	add.s64 	%rd30, %rd1, %rd27;
	st.global.f32 	[%rd30], %f51;
	cvt.u64.u32 	%rd31, %r2;
	cvt.u64.u32 	%rd32, %r29;
	add.s64 	%rd33, %rd32, %rd31;
	shl.b64 	%rd34, %rd33, 2;
	add.s64 	%rd35, %rd3, %rd34;
	ld.global.f32 	%f52, [%rd35+4];
	add.s64 	%rd36, %rd2, %rd34;
	ld.global.f32 	%f53, [%rd36+4];
	add.f32 	%f54, %f52, %f53;
	add.s64 	%rd37, %rd1, %rd34;
	st.global.f32 	[%rd37+4], %f54;
	ld.global.f32 	%f55, [%rd35+8];
	ld.global.f32 	%f56, [%rd36+8];
	add.f32 	%f57, %f55, %f56;
	st.global.f32 	[%rd37+8], %f57;
	ld.global.f32 	%f58, [%rd35+12];
	ld.global.f32 	%f59, [%rd36+12];
	add.f32 	%f60, %f58, %f59;
	st.global.f32 	[%rd37+12], %f60;
	ld.global.f32 	%f61, [%rd35+16];
	ld.global.f32 	%f62, [%rd36+16];
	add.f32 	%f63, %f61, %f62;
	st.global.f32 	[%rd37+16], %f63;
	ld.global.f32 	%f64, [%rd35+20];
	ld.global.f32 	%f65, [%rd36+20];
	add.f32 	%f66, %f64, %f65;
	st.global.f32 	[%rd37+20], %f66;
	ld.global.f32 	%f67, [%rd35+24];
	ld.global.f32 	%f68, [%rd36+24];
	add.f32 	%f69, %f67, %f68;
	st.global.f32 	[%rd37+24], %f69;
	ld.global.f32 	%f70, [%rd35+28];
	ld.global.f32 	%f71, [%rd36+28];
	add.f32 	%f72, %f70, %f71;
	st.global.f32 	[%rd37+28], %f72;
	add.s32 	%r29, %r29, 8;
$L__BB1_7:
	setp.eq.s32 	%p8, %r9, 0;
	@%p8 bra 	$L__BB1_13;
	and.b32  	%r12, %r18, 3;
	setp.lt.u32 	%p9, %r9, 4;
	@%p9 bra 	$L__BB1_10;
	add.s32 	%r25, %r29, %r2;
	mul.wide.u32 	%rd38, %r25, 4;
	add.s64 	%rd39, %rd3, %rd38;
	ld.global.f32 	%f73, [%rd39];
	add.s64 	%rd40, %rd2, %rd38;
	ld.global.f32 	%f74, [%rd40];
	add.f32 	%f75, %f73, %f74;
	add.s64 	%rd41, %rd1, %rd38;
	st.global.f32 	[%rd41], %f75;
	cvt.u64.u32 	%rd42, %r2;
	cvt.u64.u32 	%rd43, %r29;
	add.s64 	%rd44, %rd43, %rd42;
	shl.b64 	%rd45, %rd44, 2;
	add.s64 	%rd46, %rd3, %rd45;
	ld.global.f32 	%f76, [%rd46+4];
	add.s64 	%rd47, %rd2, %rd45;
	ld.global.f32 	%f77, [%rd47+4];
	add.f32 	%f78, %f76, %f77;
	add.s64 	%rd48, %rd1, %rd45;
	st.global.f32 	[%rd48+4], %f78;
	ld.global.f32 	%f79, [%rd46+8];
	ld.global.f32 	%f80, [%rd47+8];
	add.f32 	%f81, %f79, %f80;
	st.global.f32 	[%rd48+8], %f81;
	ld.global.f32 	%f82, [%rd46+12];
	ld.global.f32 	%f83, [%rd47+12];
	add.f32 	%f84, %f82, %f83;
	st.global.f32 	[%rd48+12], %f84;
	add.s32 	%r29, %r29, 4;
$L__BB1_10:
	setp.eq.s32 	%p10, %r12, 0;
	@%p10 bra 	$L__BB1_13;
	add.s32 	%r26, %r29, %r2;
	mul.wide.u32 	%rd49, %r26, 4;
	add.s64 	%rd55, %rd1, %rd49;
	add.s64 	%rd54, %rd2, %rd49;
	add.s64 	%rd53, %rd3, %rd49;
	neg.s32 	%r31, %r12;
$L__BB1_12:
	.pragma "nounroll";
	ld.global.f32 	%f85, [%rd53];
	ld.global.f32 	%f86, [%rd54];
	add.f32 	%f87, %f85, %f86;
	st.global.f32 	[%rd55], %f87;
	add.s64 	%rd55, %rd55, 4;
	add.s64 	%rd54, %rd54, 4;
	add.s64 	%rd53, %rd53, 4;
	add.s32 	%r31, %r31, 1;
	setp.ne.s32 	%p11, %r31, 0;
	@%p11 bra 	$L__BB1_12;
$L__BB1_13:
	ret;

}
	// .globl	_Z17matrix_addition_3PfS_S_ii
.visible .entry _Z17matrix_addition_3PfS_S_ii(
	.param .u64 .ptr .align 1 _Z17matrix_addition_3PfS_S_ii_param_0,
	.param .u64 .ptr .align 1 _Z17matrix_addition_3PfS_S_ii_param_1,
	.param .u64 .ptr .align 1 _Z17matrix_addition_3PfS_S_ii_param_2,
	.param .u32 _Z17matrix_addition_3PfS_S_ii_param_3,
	.param .u32 _Z17matrix_addition_3PfS_S_ii_param_4
)
{
	.reg .pred 	%p<12>;
	.reg .b32 	%r<38>;
	.reg .b32 	%f<88>;
	.reg .b64 	%rd<101>;

	ld.param.u64 	%rd4, [_Z17matrix_addition_3PfS_S_ii_param_0];
	ld.param.u64 	%rd5, [_Z17matrix_addition_3PfS_S_ii_param_1];
	ld.param.u64 	%rd6, [_Z17matrix_addition_3PfS_S_ii_param_2];
	ld.param.u32 	%r23, [_Z17matrix_addition_3PfS_S_ii_param_3];
	ld.param.u32 	%r24, [_Z17matrix_addition_3PfS_S_ii_param_4];
	cvta.to.global.u64 	%rd1, %rd6;
	cvta.to.global.u64 	%rd2, %rd5;
	cvta.to.global.u64 	%rd3, %rd4;
	mov.u32 	%r25, %ctaid.x;
	mov.u32 	%r26, %ntid.x;
	mov.u32 	%r27, %tid.x;
	mad.lo.s32 	%r1, %r25, %r26, %r27;
	setp.ge.s32 	%p1, %r1, %r24;
	setp.lt.s32 	%p2, %r23, 1;
	or.pred  	%p3, %p1, %p2;
	@%p3 bra 	$L__BB2_13;
	and.b32  	%r2, %r23, 15;
	setp.lt.u32 	%p4, %r23, 16;
	mov.b32 	%r34, 0;
	@%p4 bra 	$L__BB2_4;
	and.b32  	%r34, %r23, 2147483632;
	neg.s32 	%r32, %r34;
	shl.b32 	%r5, %r24, 4;
	mul.wide.s32 	%rd11, %r24, 4;
	mov.u32 	%r31, %r1;
$L__BB2_3:
	.pragma "nounroll";
	mul.wide.s32 	%rd7, %r31, 4;
	add.s64 	%rd8, %rd3, %rd7;
	ld.global.f32 	%f1, [%rd8];
	add.s64 	%rd9, %rd2, %rd7;
	ld.global.f32 	%f2, [%rd9];
	add.f32 	%f3, %f1, %f2;
	add.s64 	%rd10, %rd1, %rd7;
	st.global.f32 	[%rd10], %f3;
	add.s64 	%rd12, %rd8, %rd11;
	ld.global.f32 	%f4, [%rd12];
	add.s64 	%rd13, %rd9, %rd11;
	ld.global.f32 	%f5, [%rd13];
	add.f32 	%f6, %f4, %f5;
	add.s64 	%rd14, %rd10, %rd11;
	st.global.f32 	[%rd14], %f6;
	add.s64 	%rd15, %rd12, %rd11;
	ld.global.f32 	%f7, [%rd15];
	add.s64 	%rd16, %rd13, %rd11;
	ld.global.f32 	%f8, [%rd16];
	add.f32 	%f9, %f7, %f8;
	add.s64 	%rd17, %rd14, %rd11;
	st.global.f32 	[%rd17], %f9;
	add.s64 	%rd18, %rd15, %rd11;
	ld.global.f32 	%f10, [%rd18];
	add.s64 	%rd19, %rd16, %rd11;
	ld.global.f32 	%f11, [%rd19];
	add.f32 	%f12, %f10, %f11;
	add.s64 	%rd20, %rd17, %rd11;
	st.global.f32 	[%rd20], %f12;
	add.s64 	%rd21, %rd18, %rd11;
	ld.global.f32 	%f13, [%rd21];
	add.s64 	%rd22, %rd19, %rd11;
	ld.global.f32 	%f14, [%rd22];
	add.f32 	%f15, %f13, %f14;
	add.s64 	%rd23, %rd20, %rd11;
	st.global.f32 	[%rd23], %f15;
	add.s64 	%rd24, %rd21, %rd11;
	ld.global.f32 	%f16, [%rd24];
	add.s64 	%rd25, %rd22, %rd11;
	ld.global.f32 	%f17, [%rd25];
	add.f32 	%f18, %f16, %f17;
	add.s64 	%rd26, %rd23, %rd11;
	st.global.f32 	[%rd26], %f18;
	add.s64 	%rd27, %rd24, %rd11;
	ld.global.f32 	%f19, [%rd27];
	add.s64 	%rd28, %rd25, %rd11;
	ld.global.f32 	%f20, [%rd28];
	add.f32 	%f21, %f19, %f20;
	add.s64 	%rd29, %rd26, %rd11;
	st.global.f32 	[%rd29], %f21;
	add.s64 	%rd30, %rd27, %rd11;
	ld.global.f32 	%f22, [%rd30];
	add.s64 	%rd31, %rd28, %rd11;
	ld.global.f32 	%f23, [%rd31];
	add.f32 	%f24, %f22, %f23;
	add.s64 	%rd32, %rd29, %rd11;
	st.global.f32 	[%rd32], %f24;
	add.s64 	%rd33, %rd30, %rd11;
	ld.global.f32 	%f25, [%rd33];
	add.s64 	%rd34, %rd31, %rd11;
	ld.global.f32 	%f26, [%rd34];
	add.f32 	%f27, %f25, %f26;
	add.s64 	%rd35, %rd32, %rd11;
	st.global.f32 	[%rd35], %f27;
	add.s64 	%rd36, %rd33, %rd11;
	ld.global.f32 	%f28, [%rd36];
	add.s64 	%rd37, %rd34, %rd11;
	ld.global.f32 	%f29, [%rd37];
	add.f32 	%f30, %f28, %f29;
	add.s64 	%rd38, %rd35, %rd11;
	st.global.f32 	[%rd38], %f30;
	add.s64 	%rd39, %rd36, %rd11;
	ld.global.f32 	%f31, [%rd39];
	add.s64 	%rd40, %rd37, %rd11;
	ld.global.f32 	%f32, [%rd40];
	add.f32 	%f33, %f31, %f32;
	add.s64 	%rd41, %rd38, %rd11;
	st.global.f32 	[%rd41], %f33;
	add.s64 	%rd42, %rd39, %rd11;
	ld.global.f32 	%f34, [%rd42];
	add.s64 	%rd43, %rd40, %rd11;
	ld.global.f32 	%f35, [%rd43];
	add.f32 	%f36, %f34, %f35;
	add.s64 	%rd44, %rd41, %rd11;
	st.global.f32 	[%rd44], %f36;
	add.s64 	%rd45, %rd42, %rd11;
	ld.global.f32 	%f37, [%rd45];
	add.s64 	%rd46, %rd43, %rd11;
	ld.global.f32 	%f38, [%rd46];
	add.f32 	%f39, %f37, %f38;
	add.s64 	%rd47, %rd44, %rd11;
	st.global.f32 	[%rd47], %f39;
	add.s64 	%rd48, %rd45, %rd11;
	ld.global.f32 	%f40, [%rd48];
	add.s64 	%rd49, %rd46, %rd11;
	ld.global.f32 	%f41, [%rd49];
	add.f32 	%f42, %f40, %f41;
	add.s64 	%rd50, %rd47, %rd11;
	st.global.f32 	[%rd50], %f42;
	add.s64 	%rd51, %rd48, %rd11;
	ld.global.f32 	%f43, [%rd51];
	add.s64 	%rd52, %rd49, %rd11;
	ld.global.f32 	%f44, [%rd52];
	add.f32 	%f45, %f43, %f44;
	add.s64 	%rd53, %rd50, %rd11;
	st.global.f32 	[%rd53], %f45;
	add.s64 	%rd54, %rd51, %rd11;
	ld.global.f32 	%f46, [%rd54];
	add.s64 	%rd55, %rd52, %rd11;
	ld.global.f32 	%f47, [%rd55];
	add.f32 	%f48, %f46, %f47;
	add.s64 	%rd56, %rd53, %rd11;
	st.global.f32 	[%rd56], %f48;
	add.s32 	%r32, %r32, 16;
	add.s32 	%r31, %r31, %r5;
	setp.ne.s32 	%p5, %r32, 0;
	@%p5 bra 	$L__BB2_3;
$L__BB2_4:
	setp.eq.s32 	%p6, %r2, 0;
	@%p6 bra 	$L__BB2_13;
	and.b32  	%r11, %r23, 7;
	setp.lt.u32 	%p7, %r2, 8;
	@%p7 bra 	$L__BB2_7;
	mad.lo.s32 	%r29, %r34, %r24, %r1;
	mul.wide.s32 	%rd57, %r29, 4;
	add.s64 	%rd58, %rd3, %rd57;
	ld.global.f32 	%f49, [%rd58];
	add.s64 	%rd59, %rd2, %rd57;
	ld.global.f32 	%f50, [%rd59];
	add.f32 	%f51, %f49, %f50;
	add.s64 	%rd60, %rd1, %rd57;
	st.global.f32 	[%rd60], %f51;
	mul.wide.s32 	%rd61, %r24, 4;
	add.s64 	%rd62, %rd58, %rd61;
	ld.global.f32 	%f52, [%rd62];
	add.s64 	%rd63, %rd59, %rd61;
	ld.global.f32 	%f53, [%rd63];
	add.f32 	%f54, %f52, %f53;
	add.s64 	%rd64, %rd60, %rd61;
	st.global.f32 	[%rd64], %f54;
	add.s64 	%rd65, %rd62, %rd61;
	ld.global.f32 	%f55, [%rd65];
	add.s64 	%rd66, %rd63, %rd61;
	ld.global.f32 	%f56, [%rd66];
	add.f32 	%f57, %f55, %f56;
	add.s64 	%rd67, %rd64, %rd61;
	st.global.f32 	[%rd67], %f57;
	add.s64 	%rd68, %rd65, %rd61;
	ld.global.f32 	%f58, [%rd68];
	add.s64 	%rd69, %rd66, %rd61;
	ld.global.f32 	%f59, [%rd69];
	add.f32 	%f60, %f58, %f59;
	add.s64 	%rd70, %rd67, %rd61;
	st.global.f32 	[%rd70], %f60;
	add.s64 	%rd71, %rd68, %rd61;
	ld.global.f32 	%f61, [%rd71];
	add.s64 	%rd72, %rd69, %rd61;
	ld.global.f32 	%f62, [%rd72];
	add.f32 	%f63, %f61, %f62;
	add.s64 	%rd73, %rd70, %rd61;
	st.global.f32 	[%rd73], %f63;
	add.s64 	%rd74, %rd71, %rd61;
	ld.global.f32 	%f64, [%rd74];
	add.s64 	%rd75, %rd72, %rd61;
	ld.global.f32 	%f65, [%rd75];
	add.f32 	%f66, %f64, %f65;
	add.s64 	%rd76, %rd73, %rd61;
	st.global.f32 	[%rd76], %f66;
	add.s64 	%rd77, %rd74, %rd61;
	ld.global.f32 	%f67, [%rd77];
	add.s64 	%rd78, %rd75, %rd61;
	ld.global.f32 	%f68, [%rd78];
	add.f32 	%f69, %f67, %f68;
	add.s64 	%rd79, %rd76, %rd61;
	st.global.f32 	[%rd79], %f69;
	add.s64 	%rd80, %rd77, %rd61;
	ld.global.f32 	%f70, [%rd80];
	add.s64 	%rd81, %rd78, %rd61;
	ld.global.f32 	%f71, [%rd81];
	add.f32 	%f72, %f70, %f71;
	add.s64 	%rd82, %rd79, %rd61;
	st.global.f32 	[%rd82], %f72;
	add.s32 	%r34, %r34, 8;
$L__BB2_7:
	setp.eq.s32 	%p8, %r11, 0;
	@%p8 bra 	$L__BB2_13;
	and.b32  	%r14, %r23, 3;
	setp.lt.u32 	%p9, %r11, 4;
	@%p9 bra 	$L__BB2_10;
	mad.lo.s32 	%r30, %r34, %r24, %r1;
	mul.wide.s32 	%rd83, %r30, 4;
	add.s64 	%rd84, %rd3, %rd83;
	ld.global.f32 	%f73, [%rd84];
	add.s64 	%rd85, %rd2, %rd83;
	ld.global.f32 	%f74, [%rd85];
	add.f32 	%f75, %f73, %f74;
	add.s64 	%rd86, %rd1, %rd83;
	st.global.f32 	[%rd86], %f75;
	mul.wide.s32 	%rd87, %r24, 4;
	add.s64 	%rd88, %rd84, %rd87;
	ld.global.f32 	%f76, [%rd88];
	add.s64 	%rd89, %rd85, %rd87;
	ld.global.f32 	%f77, [%rd89];
	add.f32 	%f78, %f76, %f77;
	add.s64 	%rd90, %rd86, %rd87;
	st.global.f32 	[%rd90], %f78;
	add.s64 	%rd91, %rd88, %rd87;
	ld.global.f32 	%f79, [%rd91];
	add.s64 	%rd92, %rd89, %rd87;
	ld.global.f32 	%f80, [%rd92];
	add.f32 	%f81, %f79, %f80;
	add.s64 	%rd93, %rd90, %rd87;
	st.global.f32 	[%rd93], %f81;
	add.s64 	%rd94, %rd91, %rd87;
	ld.global.f32 	%f82, [%rd94];
	add.s64 	%rd95, %rd92, %rd87;
	ld.global.f32 	%f83, [%rd95];
	add.f32 	%f84, %f82, %f83;
	add.s64 	%rd96, %rd93, %rd87;
	st.global.f32 	[%rd96], %f84;
	add.s32 	%r34, %r34, 4;
$L__BB2_10:
	setp.eq.s32 	%p10, %r14, 0;
	@%p10 bra 	$L__BB2_13;
	mad.lo.s32 	%r37, %r34, %r24, %r1;
	neg.s32 	%r36, %r14;
$L__BB2_12:
	.pragma "nounroll";
	mul.wide.s32 	%rd97, %r37, 4;
	add.s64 	%rd98, %rd3, %rd97;
	ld.global.f32 	%f85, [%rd98];
	add.s64 	%rd99, %rd2, %rd97;
	ld.global.f32 	%f86, [%rd99];
	add.f32 	%f87, %f85, %f86;
	add.s64 	%rd100, %rd1, %rd97;
	st.global.f32 	[%rd100], %f87;
	add.s32 	%r37, %r37, %r24;
	add.s32 	%r36, %r36, 1;
	setp.ne.s32 	%p11, %r36, 0;
	@%p11 bra 	$L__BB2_12;
$L__BB2_13:
	ret;

}


// ===== COMPILED SASS (sm_100) =====

	.target	sm_100

	.elftype	@"ET_EXEC"


//--------------------- .note.nv.tkinfo           --------------------------
	.section	.note.nv.tkinfo,"",@"SHT_NOTE"
	.sectionflags	@"SHF_NOTE_NV_TKINFO"
	.tkinfo
        /*0018*/ 	.word	0x00000002
        /*0030*/ 	.string	""
        /*0030*/ 	.string	"ptxas"
        /*0030*/ 	.string	"Cuda compilation tools, release 13.0, V13.0.88"
        /*0030*/ 	.string	"Build cuda_13.0.r13.0/compiler.36424714_0"
        /*0030*/ 	.string	"-arch sm_100 -m 64 "



//--------------------- .note.nv.cuinfo           --------------------------
	.section	.note.nv.cuinfo,"",@"SHT_NOTE"
	.sectionflags	@"SHF_NOTE_NV_CUINFO"
        /*0018*/ 	.short	0x0002
        /*001a*/ 	.short	0x0064
        /*001c*/ 	.short	0x0082
	.zero		2


//--------------------- .nv.info                  --------------------------
	.section	.nv.info,"",@"SHT_CUDA_INFO"
	.align	4


	//----- nvinfo : EIATTR_REGCOUNT
	.align		4
        /*0000*/ 	.byte	0x04, 0x2f
        /*0002*/ 	.short	(.L_1 - .L_0)
	.align		4
.L_0:
        /*0004*/ 	.word	index@(_Z15matrix_additionPfS_S_ii)
        /*0008*/ 	.word	0x0000000c


	//----- nvinfo : EIATTR_FRAME_SIZE
	.align		4
.L_1:
        /*000c*/ 	.byte	0x04, 0x11
        /*000e*/ 	.short	(.L_3 - .L_2)
	.align		4
.L_2:
        /*0010*/ 	.word	index@(_Z15matrix_additionPfS_S_ii)
        /*0014*/ 	.word	0x00000000


	//----- nvinfo : EIATTR_REGCOUNT
	.align		4
.L_3:
        /*0018*/ 	.byte	0x04, 0x2f
        /*001a*/ 	.short	(.L_5 - .L_4)
	.align		4
.L_4:
        /*001c*/ 	.word	index@(_Z17matrix_addition_2PfS_S_ii)
        /*0020*/ 	.word	0x00000016


	//----- nvinfo : EIATTR_FRAME_SIZE
	.align		4
.L_5:
        /*0024*/ 	.byte	0x04, 0x11
        /*0026*/ 	.short	(.L_7 - .L_6)
	.align		4
.L_6:
        /*0028*/ 	.word	index@(_Z17matrix_addition_2PfS_S_ii)
        /*002c*/ 	.word	0x00000000


	//----- nvinfo : EIATTR_REGCOUNT
	.align		4
.L_7:
        /*0030*/ 	.byte	0x04, 0x2f
        /*0032*/ 	.short	(.L_9 - .L_8)
	.align		4
.L_8:
        /*0034*/ 	.word	index@(_Z17matrix_addition_3PfS_S_ii)
        /*0038*/ 	.word	0x0000001e


	//----- nvinfo : EIATTR_FRAME_SIZE
	.align		4
.L_9:
        /*003c*/ 	.byte	0x04, 0x11
        /*003e*/ 	.short	(.L_11 - .L_10)
	.align		4
.L_10:
        /*0040*/ 	.word	index@(_Z17matrix_addition_3PfS_S_ii)
        /*0044*/ 	.word	0x00000000


	//----- nvinfo : EIATTR_MIN_STACK_SIZE
	.align		4
.L_11:
        /*0048*/ 	.byte	0x04, 0x12
        /*004a*/ 	.short	(.L_13 - .L_12)
	.align		4
.L_12:
        /*004c*/ 	.word	index@(_Z17matrix_addition_3PfS_S_ii)
        /*0050*/ 	.word	0x00000000


	//----- nvinfo : EIATTR_MIN_STACK_SIZE
	.align		4
.L_13:
        /*0054*/ 	.byte	0x04, 0x12
        /*0056*/ 	.short	(.L_15 - .L_14)
	.align		4
.L_14:
        /*0058*/ 	.word	index@(_Z17matrix_addition_2PfS_S_ii)
        /*005c*/ 	.word	0x00000000


	//----- nvinfo : EIATTR_MIN_STACK_SIZE
	.align		4
.L_15:
        /*0060*/ 	.byte	0x04, 0x12
        /*0062*/ 	.short	(.L_17 - .L_16)
	.align		4
.L_16:
        /*0064*/ 	.word	index@(_Z15matrix_additionPfS_S_ii)
        /*0068*/ 	.word	0x00000000
.L_17:


//--------------------- .nv.compat                --------------------------
	.section	.nv.compat,"",@"SHT_CUDA_COMPAT_INFO"
	.align	4
        /*0000*/ 	.byte	0x02, 0x09, 0x00, 0x00, 0x02, 0x02, 0x01, 0x00, 0x02, 0x05, 0x05, 0x00, 0x03, 0x07, 0x01, 0x01
        /*0010*/ 	.byte	0x02, 0x03, 0x00, 0x00, 0x02, 0x06, 0x01, 0x00, 0x04, 0x0b, 0x08, 0x00, 0x09, 0x00, 0x00, 0x00
        /*0020*/ 	.byte	0x00, 0x00, 0x00, 0x00


//--------------------- .nv.info._Z17matrix_addition_3PfS_S_ii --------------------------
	.section	.nv.info._Z17matrix_addition_3PfS_S_ii,"",@"SHT_CUDA_INFO"
	.sectionflags	@""
	.align	4


	//----- nvinfo : EIATTR_CUDA_API_VERSION
	.align		4
        /*0000*/ 	.byte	0x04, 0x37
        /*0002*/ 	.short	(.L_19 - .L_18)
.L_18:
        /*0004*/ 	.word	0x00000082


	//----- nvinfo : EIATTR_KPARAM_INFO
	.align		4
.L_19:
        /*0008*/ 	.byte	0x04, 0x17
        /*000a*/ 	.short	(.L_21 - .L_20)
.L_20:
        /*000c*/ 	.word	0x00000000
        /*0010*/ 	.short	0x0004
        /*0012*/ 	.short	0x001c
        /*0014*/ 	.byte	0x00, 0xf0, 0x11, 0x00


	//----- nvinfo : EIATTR_KPARAM_INFO
	.align		4
.L_21:
        /*0018*/ 	.byte	0x04, 0x17
        /*001a*/ 	.short	(.L_23 - .L_22)
.L_22:
        /*001c*/ 	.word	0x00000000
        /*0020*/ 	.short	0x0003
        /*0022*/ 	.short	0x0018
        /*0024*/ 	.byte	0x00, 0xf0, 0x11, 0x00


	//----- nvinfo : EIATTR_KPARAM_INFO
	.align		4
.L_23:
        /*0028*/ 	.byte	0x04, 0x17
        /*002a*/ 	.short	(.L_25 - .L_24)
.L_24:
        /*002c*/ 	.word	0x00000000
        /*0030*/ 	.short	0x0002
        /*0032*/ 	.short	0x0010
        /*0034*/ 	.byte	0x00, 0xf5, 0x21, 0x00


	//----- nvinfo : EIATTR_KPARAM_INFO
	.align		4
.L_25:
        /*0038*/ 	.byte	0x04, 0x17
        /*003a*/ 	.short	(.L_27 - .L_26)
.L_26:
        /*003c*/ 	.word	0x00000000
        /*0040*/ 	.short	0x0001
        /*0042*/ 	.short	0x0008
        /*0044*/ 	.byte	0x00, 0xf5, 0x21, 0x00


	//----- nvinfo : EIATTR_KPARAM_INFO
	.align		4
.L_27:
        /*0048*/ 	.byte	0x04, 0x17
        /*004a*/ 	.short	(.L_29 - .L_28)
.L_28:
        /*004c*/ 	.word	0x00000000
        /*0050*/ 	.short	0x0000
        /*0052*/ 	.short	0x0000
        /*0054*/ 	.byte	0x00, 0xf5, 0x21, 0x00


	//----- nvinfo : EIATTR_SPARSE_MMA_MASK
	.align		4
.L_29:
        /*0058*/ 	.byte	0x03, 0x50
        /*005a*/ 	.short	0x0000


	//----- nvinfo : EIATTR_MAXREG_COUNT
	.align		4
        /*005c*/ 	.byte	0x03, 0x1b
        /*005e*/ 	.short	0x00ff


	//----- nvinfo : EIATTR_MERCURY_ISA_VERSION
	.align		4
        /*0060*/ 	.byte	0x03, 0x5f
        /*0062*/ 	.short	0x0101


	//----- nvinfo : EIATTR_VRC_CTA_INIT_COUNT
	.align		4
        /*0064*/ 	.byte	0x02, 0x4a
	.zero		1
	.zero		1


	//----- nvinfo : EIATTR_EXIT_INSTR_OFFSETS
	.align		4
        /*0068*/ 	.byte	0x04, 0x1c
        /*006a*/ 	.short	(.L_31 - .L_30)


	//   ....[0]....
.L_30:
        /*006c*/ 	.word	0x00000080


	//   ....[1]....
        /*0070*/ 	.word	0x00000890


	//   ....[2]....
        /*0074*/ 	.word	0x00000cb0


	//   ....[3]....
        /*0078*/ 	.word	0x00000f10


	//   ....[4]....
        /*007c*/ 	.word	0x00001020


	//----- nvinfo : EIATTR_CBANK_PARAM_SIZE
	.align		4
.L_31:
        /*0080*/ 	.byte	0x03, 0x19
        /*0082*/ 	.short	0x0020


	//----- nvinfo : EIATTR_PARAM_CBANK
	.align		4
        /*0084*/ 	.byte	0x04, 0x0a
        /*0086*/ 	.short	(.L_33 - .L_32)
	.align		4
.L_32:
        /*0088*/ 	.word	index@(.nv.constant0._Z17matrix_addition_3PfS_S_ii)
        /*008c*/ 	.short	0x0380
        /*008e*/ 	.short	0x0020


	//----- nvinfo : EIATTR_SW_WAR
	.align		4
.L_33:
        /*0090*/ 	.byte	0x04, 0x36
        /*0092*/ 	.short	(.L_35 - .L_34)
.L_34:
        /*0094*/ 	.word	0x00000008
.L_35:


//--------------------- .nv.info._Z17matrix_addition_2PfS_S_ii --------------------------
	.section	.nv.info._Z17matrix_addition_2PfS_S_ii,"",@"SHT_CUDA_INFO"
	.sectionflags	@""
	.align	4


	//----- nvinfo : EIATTR_CUDA_API_VERSION
	.align		4
        /*0000*/ 	.byte	0x04, 0x37
        /*0002*/ 	.short	(.L_37 - .L_36)
.L_36:
        /*0004*/ 	.word	0x00000082


	//----- nvinfo : EIATTR_KPARAM_INFO
	.align		4
.L_37:
        /*0008*/ 	.byte	0x04, 0x17
        /*000a*/ 	.short	(.L_39 - .L_38)
.L_38:
        /*000c*/ 	.word	0x00000000
        /*0010*/ 	.short	0x0004
        /*0012*/ 	.short	0x001c
        /*0014*/ 	.byte	0x00, 0xf0, 0x11, 0x00


	//----- nvinfo : EIATTR_KPARAM_INFO
	.align		4
.L_39:
        /*0018*/ 	.byte	0x04, 0x17
        /*001a*/ 	.short	(.L_41 - .L_40)
.L_40:
        /*001c*/ 	.word	0x00000000
        /*0020*/ 	.short	0x0003
        /*0022*/ 	.short	0x0018
        /*0024*/ 	.byte	0x00, 0xf0, 0x11, 0x00


	//----- nvinfo : EIATTR_KPARAM_INFO
	.align		4
.L_41:
        /*0028*/ 	.byte	0x04, 0x17
        /*002a*/ 	.short	(.L_43 - .L_42)
.L_42:
        /*002c*/ 	.word	0x00000000
        /*0030*/ 	.short	0x0002
        /*0032*/ 	.short	0x0010
        /*0034*/ 	.byte	0x00, 0xf5, 0x21, 0x00


	//----- nvinfo : EIATTR_KPARAM_INFO
	.align		4
.L_43:
        /*0038*/ 	.byte	0x04, 0x17
        /*003a*/ 	.short	(.L_45 - .L_44)
.L_44:
        /*003c*/ 	.word	0x00000000
        /*0040*/ 	.short	0x0001
        /*0042*/ 	.short	0x0008
        /*0044*/ 	.byte	0x00, 0xf5, 0x21, 0x00


	//----- nvinfo : EIATTR_KPARAM_INFO
	.align		4
.L_45:
        /*0048*/ 	.byte	0x04, 0x17
        /*004a*/ 	.short	(.L_47 - .L_46)
.L_46:
        /*004c*/ 	.word	0x00000000
        /*0050*/ 	.short	0x0000
        /*0052*/ 	.short	0x0000
        /*0054*/ 	.byte	0x00, 0xf5, 0x21, 0x00


	//----- nvinfo : EIATTR_SPARSE_MMA_MASK
	.align		4
.L_47:
        /*0058*/ 	.byte	0x03, 0x50
        /*005a*/ 	.short	0x0000


	//----- nvinfo : EIATTR_MAXREG_COUNT
	.align		4
        /*005c*/ 	.byte	0x03, 0x1b
        /*005e*/ 	.short	0x00ff


	//----- nvinfo : EIATTR_MERCURY_ISA_VERSION
	.align		4
        /*0060*/ 	.byte	0x03, 0x5f
        /*0062*/ 	.short	0x0101


	//----- nvinfo : EIATTR_VRC_CTA_INIT_COUNT
	.align		4
        /*0064*/ 	.byte	0x02, 0x4a
	.zero		1
	.zero		1


	//----- nvinfo : EIATTR_EXIT_INSTR_OFFSETS
	.align		4
        /*0068*/ 	.byte	0x04, 0x1c
        /*006a*/ 	.short	(.L_49 - .L_48)


	//   ....[0]....
.L_48:
        /*006c*/ 	.word	0x00000080


	//   ....[1]....
        /*0070*/ 	.word	0x000006a0


	//   ....[2]....
        /*0074*/ 	.word	0x00000a30


	//   ....[3]....
        /*0078*/ 	.word	0x00000cc0


	//   ....[4]....
        /*007c*/ 	.word	0x00000eb0


	//----- nvinfo : EIATTR_CBANK_PARAM_SIZE
	.align		4
.L_49:
        /*0080*/ 	.byte	0x03, 0x19
        /*0082*/ 	.short	0x0020


	//----- nvinfo : EIATTR_PARAM_CBANK
	.align		4
        /*0084*/ 	.byte	0x04, 0x0a
        /*0086*/ 	.short	(.L_51 - .L_50)
	.align		4
.L_50:
        /*0088*/ 	.word	index@(.nv.constant0._Z17matrix_addition_2PfS_S_ii)
        /*008c*/ 	.short	0x0380
        /*008e*/ 	.short	0x0020


	//----- nvinfo : EIATTR_SW_WAR
	.align		4
.L_51:
        /*0090*/ 	.byte	0x04, 0x36
        /*0092*/ 	.short	(.L_53 - .L_52)
.L_52:
        /*0094*/ 	.word	0x00000008
.L_53:


//--------------------- .nv.info._Z15matrix_additionPfS_S_ii --------------------------
	.section	.nv.info._Z15matrix_additionPfS_S_ii,"",@"SHT_CUDA_INFO"
	.sectionflags	@""
	.align	4


	//----- nvinfo : EIATTR_CUDA_API_VERSION
	.align		4
        /*0000*/ 	.byte	0x04, 0x37
        /*0002*/ 	.short	(.L_55 - .L_54)
.L_54:
        /*0004*/ 	.word	0x00000082


	//----- nvinfo : EIATTR_KPARAM_INFO
	.align		4
.L_55:
        /*0008*/ 	.byte	0x04, 0x17
        /*000a*/ 	.short	(.L_57 - .L_56)
.L_56:
        /*000c*/ 	.word	0x00000000
        /*0010*/ 	.short	0x0004
        /*0012*/ 	.short	0x001c
        /*0014*/ 	.byte	0x00, 0xf0, 0x11, 0x00


	//----- nvinfo : EIATTR_KPARAM_INFO
	.align		4
.L_57:
        /*0018*/ 	.byte	0x04, 0x17
        /*001a*/ 	.short	(.L_59 - .L_58)
.L_58:
        /*001c*/ 	.word	0x00000000
        /*0020*/ 	.short	0x0003
        /*0022*/ 	.short	0x0018
        /*0024*/ 	.byte	0x00, 0xf0, 0x11, 0x00


	//----- nvinfo : EIATTR_KPARAM_INFO
	.align		4
.L_59:
        /*0028*/ 	.byte	0x04, 0x17
        /*002a*/ 	.short	(.L_61 - .L_60)
.L_60:
        /*002c*/ 	.word	0x00000000
        /*0030*/ 	.short	0x0002
        /*0032*/ 	.short	0x0010
        /*0034*/ 	.byte	0x00, 0xf5, 0x21, 0x00


	//----- nvinfo : EIATTR_KPARAM_INFO
	.align		4
.L_61:
        /*0038*/ 	.byte	0x04, 0x17
        /*003a*/ 	.short	(.L_63 - .L_62)
.L_62:
        /*003c*/ 	.word	0x00000000
        /*0040*/ 	.short	0x0001
        /*0042*/ 	.short	0x0008
        /*0044*/ 	.byte	0x00, 0xf5, 0x21, 0x00


	//----- nvinfo : EIATTR_KPARAM_INFO
	.align		4
.L_63:
        /*0048*/ 	.byte	0x04, 0x17
        /*004a*/ 	.short	(.L_65 - .L_64)
.L_64:
        /*004c*/ 	.word	0x00000000
        /*0050*/ 	.short	0x0000
        /*0052*/ 	.short	0x0000
        /*0054*/ 	.byte	0x00, 0xf5, 0x21, 0x00


	//----- nvinfo : EIATTR_SPARSE_MMA_MASK
	.align		4
.L_65:
        /*0058*/ 	.byte	0x03, 0x50
        /*005a*/ 	.short	0x0000


	//----- nvinfo : EIATTR_MAXREG_COUNT
	.align		4
        /*005c*/ 	.byte	0x03, 0x1b
        /*005e*/ 	.short	0x00ff


	//----- nvinfo : EIATTR_MERCURY_ISA_VERSION
	.align		4
        /*0060*/ 	.byte	0x03, 0x5f
        /*0062*/ 	.short	0x0101


	//----- nvinfo : EIATTR_VRC_CTA_INIT_COUNT
	.align		4
        /*0064*/ 	.byte	0x02, 0x4a
	.zero		1
	.zero		1


	//----- nvinfo : EIATTR_EXIT_INSTR_OFFSETS
	.align		4
        /*0068*/ 	.byte	0x04, 0x1c
        /*006a*/ 	.short	(.L_67 - .L_66)


	//   ....[0]....
.L_66:
        /*006c*/ 	.word	0x000000c0


	//   ....[1]....
        /*0070*/ 	.word	0x00000190


	//----- nvinfo : EIATTR_CBANK_PARAM_SIZE
	.align		4
.L_67:
        /*0074*/ 	.byte	0x03, 0x19
        /*0076*/ 	.short	0x0020


	//----- nvinfo : EIATTR_PARAM_CBANK
	.align		4
        /*0078*/ 	.byte	0x04, 0x0a
        /*007a*/ 	.short	(.L_69 - .L_68)
	.align		4
.L_68:
        /*007c*/ 	.word	index@(.nv.constant0._Z15matrix_additionPfS_S_ii)
        /*0080*/ 	.short	0x0380
        /*0082*/ 	.short	0x0020


	//----- nvinfo : EIATTR_SW_WAR
	.align		4
.L_69:
        /*0084*/ 	.byte	0x04, 0x36
        /*0086*/ 	.short	(.L_71 - .L_70)
.L_70:
        /*0088*/ 	.word	0x00000008
.L_71:


//--------------------- .nv.callgraph             --------------------------
	.section	.nv.callgraph,"",@"SHT_CUDA_CALLGRAPH"
	.align	4
	.sectionentsize	8
	.align		4
        /*0000*/ 	.word	0x00000000
	.align		4
        /*0004*/ 	.word	0xffffffff
	.align		4
        /*0008*/ 	.word	0x00000000
	.align		4
        /*000c*/ 	.word	0xfffffffe
	.align		4
        /*0010*/ 	.word	0x00000000
	.align		4
        /*0014*/ 	.word	0xfffffffd
	.align		4
        /*0018*/ 	.word	0x00000000
	.align		4
        /*001c*/ 	.word	0xfffffffc


//--------------------- .text._Z17matrix_addition_3PfS_S_ii --------------------------
	.section	.text._Z17matrix_addition_3PfS_S_ii,"ax",@progbits
	.align	128
        .global         _Z17matrix_addition_3PfS_S_ii
        .type           _Z17matrix_addition_3PfS_S_ii,@function
        .size           _Z17matrix_addition_3PfS_S_ii,(.L_x_13 - _Z17matrix_addition_3PfS_S_ii)
        .other          _Z17matrix_addition_3PfS_S_ii,@"STO_CUDA_ENTRY STV_DEFAULT"
_Z17matrix_addition_3PfS_S_ii:
.text._Z17matrix_addition_3PfS_S_ii:
[----:B------:R-:W-:Y:S01]  /*0000*/  LDC R1, c[0x0][0x37c] ;  /* 0x0000df00ff017b82 */ /* 0x000fe20000000800 */
[----:B------:R-:W0:Y:S07]  /*0010*/  S2R R5, SR_TID.X ;  /* 0x0000000000057919 */ /* 0x000e2e0000002100 */
[----:B------:R-:W0:Y:S08]  /*0020*/  S2UR UR4, SR_CTAID.X ;  /* 0x00000000000479c3 */ /* 0x000e300000002500 */
[----:B------:R-:W0:Y:S08]  /*0030*/  LDC R0, c[0x0][0x360] ;  /* 0x0000d800ff007b82 */ /* 0x000e300000000800 */
[----:B------:R-:W1:Y:S01]  /*0040*/  LDC.64 R2, c[0x0][0x398] ;  /* 0x0000e600ff027b82 */ /* 0x000e620000000a00 */
[----:B0-----:R-:W-:Y:S01]  /*0050*/  IMAD R0, R0, UR4, R5 ;  /* 0x0000000400007c24 */ /* 0x001fe2000f8e0205 */
[----:B-1----:R-:W-:-:S04]  /*0060*/  ISETP.GE.AND P0, PT, R2, 0x1, PT ;  /* 0x000000010200780c */ /* 0x002fc80003f06270 */
[----:B------:R-:W-:-:S13]  /*0070*/  ISETP.GE.OR P0, PT, R0, R3, !P0 ;  /* 0x000000030000720c */ /* 0x000fda0004706670 */
[----:B------:R-:W-:Y:S05]  /*0080*/  @P0 EXIT ;  /* 0x000000000000094d */ /* 0x000fea0003800000 */
[C---:B------:R-:W-:Y:S01]  /*0090*/  ISETP.GE.U32.AND P1, PT, R2.reuse, 0x10, PT ;  /* 0x000000100200780c */ /* 0x040fe20003f26070 */
[----:B------:R-:W0:Y:S01]  /*00a0*/  LDCU.64 UR4, c[0x0][0x358] ;  /* 0x00006b00ff0477ac */ /* 0x000e220008000a00 */
[----:B------:R-:W-:Y:S01]  /*00b0*/  LOP3.LUT R7, R2, 0xf, RZ, 0xc0, !PT ;  /* 0x0000000f02077812 */ /* 0x000fe200078ec0ff */
[----:B------:R-:W-:-:S03]  /*00c0*/  HFMA2 R4, -RZ, RZ, 0, 0 ;  /* 0x00000000ff047431 */ /* 0x000fc600000001ff */
[----:B------:R-:W-:-:S07]  /*00d0*/  ISETP.NE.AND P0, PT, R7, RZ, PT ;  /* 0x000000ff0700720c */ /* 0x000fce0003f05270 */
[----:B------:R-:W-:Y:S06]  /*00e0*/  @!P1 BRA `(.L_x_0) ;  /* 0x0000000400e89947 */ /* 0x000fec0003800000 */
[----:B------:R-:W-:Y:S02]  /*00f0*/  LOP3.LUT R4, R2, 0x7ffffff0, RZ, 0xc0, !PT ;  /* 0x7ffffff002047812 */ /* 0x000fe400078ec0ff */
[----:B------:R-:W-:Y:S02]  /*0100*/  MOV R6, R0 ;  /* 0x0000000000067202 */ /* 0x000fe40000000f00 */
[----:B------:R-:W-:-:S07]  /*0110*/  IADD3 R5, PT, PT, -R4, RZ, RZ ;  /* 0x000000ff04057210 */ /* 0x000fce0007ffe1ff */
.L_x_1:
[----:B---3--:R-:W1:Y:S08]  /*0120*/  LDC.64 R16, c[0x0][0x380] ;  /* 0x0000e000ff107b82 */ /* 0x008e700000000a00 */
[----:B------:R-:W2:Y:S08]  /*0130*/  LDC.64 R18, c[0x0][0x388] ;  /* 0x0000e200ff127b82 */ /* 0x000eb00000000a00 */
[----:B------:R-:W3:Y:S01]  /*0140*/  LDC.64 R8, c[0x0][0x390] ;  /* 0x0000e400ff087b82 */ /* 0x000ee20000000a00 */
[----:B-1----:R-:W-:-:S05]  /*0150*/  IMAD.WIDE R16, R6, 0x4, R16 ;  /* 0x0000000406107825 */ /* 0x002fca00078e0210 */
[----:B0-----:R-:W4:Y:S01]  /*0160*/  LDG.E R10, desc[UR4][R16.64] ;  /* 0x00000004100a7981 */ /* 0x001f22000c1e1900 */
[----:B--2---:R-:W-:-:S05]  /*0170*/  IMAD.WIDE R18, R6, 0x4, R18 ;  /* 0x0000000406127825 */ /* 0x004fca00078e0212 */
[----:B------:R-:W4:Y:S01]  /*0180*/  LDG.E R11, desc[UR4][R18.64] ;  /* 0x00000004120b7981 */ /* 0x000f22000c1e1900 */
[----:B------:R-:W-:-:S04]  /*0190*/  IMAD.WIDE R12, R3, 0x4, R16 ;  /* 0x00000004030c7825 */ /* 0x000fc800078e0210 */
[----:B---3--:R-:W-:-:S04]  /*01a0*/  IMAD.WIDE R8, R6, 0x4, R8 ;  /* 0x0000000406087825 */ /* 0x008fc800078e0208 */
[----:B----4-:R-:W-:Y:S01]  /*01b0*/  FADD R23, R10, R11 ;  /* 0x0000000b0a177221 */ /* 0x010fe20000000000 */
[----:B------:R-:W-:-:S04]  /*01c0*/  IMAD.WIDE R10, R3, 0x4, R18 ;  /* 0x00000004030a7825 */ /* 0x000fc800078e0212 */
[----:B------:R0:W-:Y:S04]  /*01d0*/  STG.E desc[UR4][R8.64], R23 ;  /* 0x0000001708007986 */ /* 0x0001e8000c101904 */
[----:B------:R-:W2:Y:S04]  /*01e0*/  LDG.E R20, desc[UR4][R12.64] ;  /* 0x000000040c147981 */ /* 0x000ea8000c1e1900 */
[----:B------:R-:W2:Y:S01]  /*01f0*/  LDG.E R21, desc[UR4][R10.64] ;  /* 0x000000040a157981 */ /* 0x000ea2000c1e1900 */
[----:B------:R-:W-:-:S04]  /*0200*/  IMAD.WIDE R14, R3, 0x4, R8 ;  /* 0x00000004030e7825 */ /* 0x000fc800078e0208 */
[----:B------:R-:W-:-:S04]  /*0210*/  IMAD.WIDE R18, R3, 0x4, R12 ;  /* 0x0000000403127825 */ /* 0x000fc800078e020c */
[----:B------:R-:W-:-:S04]  /*0220*/  IMAD.WIDE R16, R3, 0x4, R10 ;  /* 0x0000000403107825 */ /* 0x000fc800078e020a */
[----:B--2---:R-:W-:-:S05]  /*0230*/  FADD R25, R20, R21 ;  /* 0x0000001514197221 */ /* 0x004fca0000000000 */
[----:B------:R1:W-:Y:S04]  /*0240*/  STG.E desc[UR4][R14.64], R25 ;  /* 0x000000190e007986 */ /* 0x0003e8000c101904 */
[----:B------:R-:W2:Y:S04]  /*0250*/  LDG.E R22, desc[UR4][R18.64] ;  /* 0x0000000412167981 */ /* 0x000ea8000c1e1900 */
[----:B------:R-:W2:Y:S01]  /*0260*/  LDG.E R27, desc[UR4][R16.64] ;  /* 0x00000004101b7981 */ /* 0x000ea2000c1e1900 */
[----:B------:R-:W-:-:S04]  /*0270*/  IMAD.WIDE R20, R3, 0x4, R14 ;  /* 0x0000000403147825 */ /* 0x000fc800078e020e */
[----:B------:R-:W-:-:S04]  /*0280*/  IMAD.WIDE R12, R3, 0x4, R18 ;  /* 0x00000004030c7825 */ /* 0x000fc800078e0212 */
[----:B0-----:R-:W-:-:S04]  /*0290*/  IMAD.WIDE R8, R3, 0x4, R16 ;  /* 0x0000000403087825 */ /* 0x001fc800078e0210 */
[----:B--2---:R-:W-:-:S05]  /*02a0*/  FADD R27, R22, R27 ;  /* 0x0000001b161b7221 */ /* 0x004fca0000000000 */
[----:B------:R0:W-:Y:S04]  /*02b0*/  STG.E desc[UR4][R20.64], R27 ;  /* 0x0000001b14007986 */ /* 0x0001e8000c101904 */
[----:B------:R-:W2:Y:S04]  /*02c0*/  LDG.E R22, desc[UR4][R12.64] ;  /* 0x000000040c167981 */ /* 0x000ea8000c1e1900 */
[----:B------:R-:W2:Y:S01]  /*02d0*/  LDG.E R23, desc[UR4][R8.64] ;  /* 0x0000000408177981 */ /* 0x000ea2000c1e1900 */
[----:B------:R-:W-:-:S04]  /*02e0*/  IMAD.WIDE R10, R3, 0x4, R20 ;  /* 0x00000004030a7825 */ /* 0x000fc800078e0214 */
[----:B------:R-:W-:-:S04]  /*02f0*/  IMAD.WIDE R18, R3, 0x4, R12 ;  /* 0x0000000403127825 */ /* 0x000fc800078e020c */
[----:B-1----:R-:W-:-:S04]  /*0300*/  IMAD.WIDE R14, R3, 0x4, R8 ;  /* 0x00000004030e7825 */ /* 0x002fc800078e0208 */
[----:B--2---:R-:W-:-:S05]  /*0310*/  FADD R23, R22, R23 ;  /* 0x0000001716177221 */ /* 0x004fca0000000000 */
        /* <DEDUP_REMOVED lines=8> */
[----:B------:R-:W3:Y:S04]  /*03a0*/  LDG.E R22, desc[UR4][R12.64] ;  /* 0x000000040c167981 */ /* 0x000ee8000c1e1900 */
[----:B0-----:R-:W3:Y:S01]  /*03b0*/  LDG.E R27, desc[UR4][R8.64] ;  /* 0x00000004081b7981 */ /* 0x001ee2000c1e1900 */
[----:B------:R-:W-:-:S04]  /*03c0*/  IMAD.WIDE R20, R3, 0x4, R16 ;  /* 0x0000000403147825 */ /* 0x000fc800078e0210 */
[----:B------:R-:W-:-:S04]  /*03d0*/  IMAD.WIDE R18, R3, 0x4, R12 ;  /* 0x0000000403127825 */ /* 0x000fc800078e020c */
[----:B-1----:R-:W-:-:S04]  /*03e0*/  IMAD.WIDE R10, R3, 0x4, R8 ;  /* 0x00000004030a7825 */ /* 0x002fc800078e0208 */
[----:B---3--:R-:W-:-:S05]  /*03f0*/  FADD R27, R22, R27 ;  /* 0x0000001b161b7221 */ /* 0x008fca0000000000 */
[----:B------:R0:W-:Y:S04]  /*0400*/  STG.E desc[UR4][R20.64], R27 ;  /* 0x0000001b14007986 */ /* 0x0001e8000c101904 */
[----:B------:R-:W3:Y:S04]  /*0410*/  LDG.E R22, desc[UR4][R18.64] ;  /* 0x0000000412167981 */ /* 0x000ee8000c1e1900 */
[----:B------:R-:W3:Y:S01]  /*0420*/  LDG.E R23, desc[UR4][R10.64] ;  /* 0x000000040a177981 */ /* 0x000ee2000c1e1900 */
[----:B------:R-:W-:-:S04]  /*0430*/  IMAD.WIDE R14, R3, 0x4, R20 ;  /* 0x00000004030e7825 */ /* 0x000fc800078e0214 */
[----:B------:R-:W-:-:S04]  /*0440*/  IMAD.WIDE R12, R3, 0x4, R18 ;  /* 0x00000004030c7825 */ /* 0x000fc800078e0212 */
[----:B------:R-:W-:-:S04]  /*0450*/  IMAD.WIDE R8, R3, 0x4, R10 ;  /* 0x0000000403087825 */ /* 0x000fc800078e020a */
[----:B---3--:R-:W-:-:S05]  /*0460*/  FADD R23, R22, R23 ;  /* 0x0000001716177221 */ /* 0x008fca0000000000 */
[----:B------:R1:W-:Y:S04]  /*0470*/  STG.E desc[UR4][R14.64], R23 ;  /* 0x000000170e007986 */ /* 0x0003e8000c101904 */
[----:B------:R-:W3:Y:S04]  /*0480*/  LDG.E R22, desc[UR4][R12.64] ;  /* 0x000000040c167981 */ /* 0x000ee8000c1e1900 */
[----:B--2---:R-:W3:Y:S01]  /*0490*/  LDG.E R25, desc[UR4][R8.64] ;  /* 0x0000000408197981 */ /* 0x004ee2000c1e1900 */
[----:B------:R-:W-:-:S04]  /*04a0*/  IMAD.WIDE R16, R3, 0x4, R14 ;  /* 0x0000000403107825 */ /* 0x000fc800078e020e */
[----:B------:R-:W-:-:S04]  /*04b0*/  IMAD.WIDE R18, R3, 0x4, R12 ;  /* 0x0000000403127825 */ /* 0x000fc800078e020c */
[----:B------:R-:W-:-:S04]  /*04c0*/  IMAD.WIDE R10, R3, 0x4, R8 ;  /* 0x00000004030a7825 */ /* 0x000fc800078e0208 */
[----:B---3--:R-:W-:-:S05]  /*04d0*/  FADD R25, R22, R25 ;  /* 0x0000001916197221 */ /* 0x008fca0000000000 */
[----:B------:R2:W-:Y:S04]  /*04e0*/  STG.E desc[UR4][R16.64], R25 ;  /* 0x0000001910007986 */ /* 0x0005e8000c101904 */
[----:B------:R-:W3:Y:S04]  /*04f0*/  LDG.E R22, desc[UR4][R18.64] ;  /* 0x0000000412167981 */ /* 0x000ee8000c1e1900 */
[----:B0-----:R-:W3:Y:S01]  /*0500*/  LDG.E R27, desc[UR4][R10.64] ;  /* 0x000000040a1b7981 */ /* 0x001ee2000c1e1900 */
[----:B------:R-:W-:-:S04]  /*0510*/  IMAD.WIDE R20, R3, 0x4, R16 ;  /* 0x0000000403147825 */ /* 0x000fc800078e0210 */
[----:B------:R-:W-:-:S04]  /*0520*/  IMAD.WIDE R12, R3, 0x4, R18 ;  /* 0x00000004030c7825 */ /* 0x000fc800078e0212 */
[----:B------:R-:W-:-:S04]  /*0530*/  IMAD.WIDE R8, R3, 0x4, R10 ;  /* 0x0000000403087825 */ /* 0x000fc800078e020a */
[----:B---3--:R-:W-:-:S05]  /*0540*/  FADD R27, R22, R27 ;  /* 0x0000001b161b7221 */ /* 0x008fca0000000000 */
[----:B------:R0:W-:Y:S04]  /*0550*/  STG.E desc[UR4][R20.64], R27 ;  /* 0x0000001b14007986 */ /* 0x0001e8000c101904 */
[----:B------:R-:W3:Y:S04]  /*0560*/  LDG.E R22, desc[UR4][R12.64] ;  /* 0x000000040c167981 */ /* 0x000ee8000c1e1900 */
[----:B-1----:R-:W3:Y:S01]  /*0570*/  LDG.E R23, desc[UR4][R8.64] ;  /* 0x0000000408177981 */ /* 0x002ee2000c1e1900 */
[----:B------:R-:W-:-:S04]  /*0580*/  IMAD.WIDE R14, R3, 0x4, R20 ;  /* 0x00000004030e7825 */ /* 0x000fc800078e0214 */
[----:B--2---:R-:W-:-:S04]  /*0590*/  IMAD.WIDE R16, R3, 0x4, R12 ;  /* 0x0000000403107825 */ /* 0x004fc800078e020c */
[----:B------:R-:W-:-:S04]  /*05a0*/  IMAD.WIDE R10, R3, 0x4, R8 ;  /* 0x00000004030a7825 */ /* 0x000fc800078e0208 */
[----:B---3--:R-:W-:-:S05]  /*05b0*/  FADD R23, R22, R23 ;  /* 0x0000001716177221 */ /* 0x008fca0000000000 */
        /* <DEDUP_REMOVED lines=11> */
[----:B-1----:R-:W-:-:S04]  /*0670*/  IMAD.WIDE R14, R3, 0x4, R12 ;  /* 0x00000004030e7825 */ /* 0x002fc800078e020c */
[----:B------:R-:W-:-:S04]  /*0680*/  IMAD.WIDE R10, R3, 0x4, R8 ;  /* 0x00000004030a7825 */ /* 0x000fc800078e0208 */
        /* <DEDUP_REMOVED lines=23> */
[----:B------:R-:W2:Y:S04]  /*0800*/  LDG.E R12, desc[UR4][R12.64] ;  /* 0x000000040c0c7981 */ /* 0x000ea8000c1e1900 */
[----:B------:R-:W2:Y:S01]  /*0810*/  LDG.E R9, desc[UR4][R8.64] ;  /* 0x0000000408097981 */ /* 0x000ea2000c1e1900 */
[----:B------:R-:W-:-:S04]  /*0820*/  IADD3 R5, PT, PT, R5, 0x10, RZ ;  /* 0x0000001005057810 */ /* 0x000fc80007ffe0ff */
[----:B------:R-:W-:Y:S01]  /*0830*/  ISETP.NE.AND P1, PT, R5, RZ, PT ;  /* 0x000000ff0500720c */ /* 0x000fe20003f25270 */
[C---:B-1----:R-:W-:Y:S01]  /*0840*/  IMAD.WIDE R16, R3.reuse, 0x4, R20 ;  /* 0x0000000403107825 */ /* 0x042fe200078e0214 */
[----:B------:R-:W-:-:S03]  /*0850*/  LEA R6, R3, R6, 0x4 ;  /* 0x0000000603067211 */ /* 0x000fc600078e20ff */
[----:B--2---:R-:W-:-:S05]  /*0860*/  FADD R19, R12, R9 ;  /* 0x000000090c137221 */ /* 0x004fca0000000000 */
[----:B------:R3:W-:Y:S03]  /*0870*/  STG.E desc[UR4][R16.64], R19 ;  /* 0x0000001310007986 */ /* 0x0007e6000c101904 */
[----:B------:R-:W-:Y:S05]  /*0880*/  @P1 BRA `(.L_x_1) ;  /* 0xfffffff800241947 */ /* 0x000fea000383ffff */
.L_x_0:
[----:B0-----:R-:W-:Y:S05]  /*0890*/  @!P0 EXIT ;  /* 0x000000000000894d */ /* 0x001fea0003800000 */
[----:B------:R-:W-:Y:S02]  /*08a0*/  ISETP.GE.U32.AND P0, PT, R7, 0x8, PT ;  /* 0x000000080700780c */ /* 0x000fe40003f06070 */
[----:B------:R-:W-:-:S04]  /*08b0*/  LOP3.LUT R5, R2, 0x7, RZ, 0xc0, !PT ;  /* 0x0000000702057812 */ /* 0x000fc800078ec0ff */
[----:B------:R-:W-:-:S07]  /*08c0*/  ISETP.NE.AND P1, PT, R5, RZ, PT ;  /* 0x000000ff0500720c */ /* 0x000fce0003f25270 */
[----:B------:R-:W-:Y:S06]  /*08d0*/  @!P0 BRA `(.L_x_2) ;  /* 0x0000000000f48947 */ /* 0x000fec0003800000 */
[----:B------:R-:W0:Y:S01]  /*08e0*/  LDC.64 R6, c[0x0][0x380] ;  /* 0x0000e000ff067b82 */ /* 0x000e220000000a00 */
[----:B------:R-:W-:-:S07]  /*08f0*/  IMAD R13, R4, R3, R0 ;  /* 0x00000003040d7224 */ /* 0x000fce00078e0200 */
[----:B------:R-:W1:Y:S08]  /*0900*/  LDC.64 R8, c[0x0][0x388] ;  /* 0x0000e200ff087b82 */ /* 0x000e700000000a00 */
[----:B------:R-:W2:Y:S01]  /*0910*/  LDC.64 R10, c[0x0][0x390] ;  /* 0x0000e400ff0a7b82 */ /* 0x000ea20000000a00 */
[----:B0-----:R-:W-:-:S05]  /*0920*/  IMAD.WIDE R6, R13, 0x4, R6 ;  /* 0x000000040d067825 */ /* 0x001fca00078e0206 */
[----:B------:R-:W3:Y:S01]  /*0930*/  LDG.E R12, desc[UR4][R6.64] ;  /* 0x00000004060c7981 */ /* 0x000ee2000c1e1900 */
[----:B-1----:R-:W-:-:S05]  /*0940*/  IMAD.WIDE R8, R13, 0x4, R8 ;  /* 0x000000040d087825 */ /* 0x002fca00078e0208 */
[----:B------:R-:W3:Y:S01]  /*0950*/  LDG.E R15, desc[UR4][R8.64] ;  /* 0x00000004080f7981 */ /* 0x000ee2000c1e1900 */
[----:B--2---:R-:W-:-:S04]  /*0960*/  IMAD.WIDE R10, R13, 0x4, R10 ;  /* 0x000000040d0a7825 */ /* 0x004fc800078e020a */
[----:B---3--:R-:W-:Y:S01]  /*0970*/  FADD R21, R12, R15 ;  /* 0x0000000f0c157221 */ /* 0x008fe20000000000 */
[----:B------:R-:W-:-:S04]  /*0980*/  IMAD.WIDE R12, R3, 0x4, R6 ;  /* 0x00000004030c7825 */ /* 0x000fc800078e0206 */
[C---:B------:R-:W-:Y:S01]  /*0990*/  IMAD.WIDE R14, R3.reuse, 0x4, R8 ;  /* 0x00000004030e7825 */ /* 0x040fe200078e0208 */
        /* <DEDUP_REMOVED lines=11> */
[----:B0-----:R-:W-:-:S04]  /*0a50*/  IMAD.WIDE R10, R3, 0x4, R6 ;  /* 0x00000004030a7825 */ /* 0x001fc800078e0206 */
[----:B------:R-:W-:-:S04]  /*0a60*/  IMAD.WIDE R12, R3, 0x4, R8 ;  /* 0x00000004030c7825 */ /* 0x000fc800078e0208 */
        /* <DEDUP_REMOVED lines=10> */
[----:B-1----:R-:W3:Y:S01]  /*0b10*/  LDG.E R23, desc[UR4][R8.64] ;  /* 0x0000000408177981 */ /* 0x002ee2000c1e1900 */
        /* <DEDUP_REMOVED lines=19> */
[----:B------:R-:W0:Y:S04]  /*0c50*/  LDG.E R10, desc[UR4][R10.64] ;  /* 0x000000040a0a7981 */ /* 0x000e28000c1e1900 */
[----:B------:R-:W0:Y:S01]  /*0c60*/  LDG.E R13, desc[UR4][R12.64] ;  /* 0x000000040c0d7981 */ /* 0x000e22000c1e1900 */
[----:B-1----:R-:W-:Y:S01]  /*0c70*/  IMAD.WIDE R16, R3, 0x4, R14 ;  /* 0x0000000403107825 */ /* 0x002fe200078e020e */
[----:B------:R-:W-:-:S03]  /*0c80*/  IADD3 R4, PT, PT, R4, 0x8, RZ ;  /* 0x0000000804047810 */ /* 0x000fc60007ffe0ff */
[----:B0-----:R-:W-:-:S05]  /*0c90*/  FADD R19, R10, R13 ;  /* 0x0000000d0a137221 */ /* 0x001fca0000000000 */
[----:B------:R2:W-:Y:S02]  /*0ca0*/  STG.E desc[UR4][R16.64], R19 ;  /* 0x0000001310007986 */ /* 0x0005e4000c101904 */
.L_x_2:
[----:B------:R-:W-:Y:S05]  /*0cb0*/  @!P1 EXIT ;  /* 0x000000000000994d */ /* 0x000fea0003800000 */
[----:B------:R-:W-:Y:S02]  /*0cc0*/  ISETP.GE.U32.AND P0, PT, R5, 0x4, PT ;  /* 0x000000040500780c */ /* 0x000fe40003f06070 */
[----:B------:R-:W-:-:S04]  /*0cd0*/  LOP3.LUT R2, R2, 0x3, RZ, 0xc0, !PT ;  /* 0x0000000302027812 */ /* 0x000fc800078ec0ff */
[----:B------:R-:W-:-:S07]  /*0ce0*/  ISETP.NE.AND P1, PT, R2, RZ, PT ;  /* 0x000000ff0200720c */ /* 0x000fce0003f25270 */
[----:B------:R-:W-:Y:S06]  /*0cf0*/  @!P0 BRA `(.L_x_3) ;  /* 0x0000000000848947 */ /* 0x000fec0003800000 */
[----:B------:R-:W0:Y:S01]  /*0d00*/  LDC.64 R6, c[0x0][0x380] ;  /* 0x0000e000ff067b82 */ /* 0x000e220000000a00 */
[----:B------:R-:W-:-:S07]  /*0d10*/  IMAD R13, R4, R3, R0 ;  /* 0x00000003040d7224 */ /* 0x000fce00078e0200 */
[----:B------:R-:W1:Y:S08]  /*0d20*/  LDC.64 R8, c[0x0][0x388] ;  /* 0x0000e200ff087b82 */ /* 0x000e700000000a00 */
[----:B------:R-:W4:Y:S01]  /*0d30*/  LDC.64 R10, c[0x0][0x390] ;  /* 0x0000e400ff0a7b82 */ /* 0x000f220000000a00 */
[----:B0-----:R-:W-:-:S05]  /*0d40*/  IMAD.WIDE R6, R13, 0x4, R6 ;  /* 0x000000040d067825 */ /* 0x001fca00078e0206 */
[----:B------:R-:W5:Y:S01]  /*0d50*/  LDG.E R5, desc[UR4][R6.64] ;  /* 0x0000000406057981 */ /* 0x000f62000c1e1900 */
[----:B-1----:R-:W-:-:S05]  /*0d60*/  IMAD.WIDE R8, R13, 0x4, R8 ;  /* 0x000000040d087825 */ /* 0x002fca00078e0208 */
[----:B------:R-:W5:Y:S01]  /*0d70*/  LDG.E R12, desc[UR4][R8.64] ;  /* 0x00000004080c7981 */ /* 0x000f62000c1e1900 */
[----:B--2---:R-:W-:-:S04]  /*0d80*/  IMAD.WIDE R14, R3, 0x4, R8 ;  /* 0x00000004030e7825 */ /* 0x004fc800078e0208 */
[----:B----4-:R-:W-:-:S04]  /*0d90*/  IMAD.WIDE R10, R13, 0x4, R10 ;  /* 0x000000040d0a7825 */ /* 0x010fc800078e020a */
[----:B-----5:R-:W-:Y:S01]  /*0da0*/  FADD R5, R5, R12 ;  /* 0x0000000c05057221 */ /* 0x020fe20000000000 */
[----:B------:R-:W-:-:S04]  /*0db0*/  IMAD.WIDE R12, R3, 0x4, R6 ;  /* 0x00000004030c7825 */ /* 0x000fc800078e0206 */
[----:B------:R0:W-:Y:S04]  /*0dc0*/  STG.E desc[UR4][R10.64], R5 ;  /* 0x000000050a007986 */ /* 0x0001e8000c101904 */
[----:B------:R-:W2:Y:S04]  /*0dd0*/  LDG.E R18, desc[UR4][R12.64] ;  /* 0x000000040c127981 */ /* 0x000ea8000c1e1900 */
[----:B---3--:R-:W2:Y:S01]  /*0de0*/  LDG.E R19, desc[UR4][R14.64] ;  /* 0x000000040e137981 */ /* 0x008ea2000c1e1900 */
        /* <DEDUP_REMOVED lines=14> */
[----:B------:R-:W-:Y:S01]  /*0ed0*/  IMAD.WIDE R14, R3, 0x4, R18 ;  /* 0x00000004030e7825 */ /* 0x000fe200078e0212 */
[----:B------:R-:W-:-:S03]  /*0ee0*/  IADD3 R4, PT, PT, R4, 0x4, RZ ;  /* 0x0000000404047810 */ /* 0x000fc60007ffe0ff */
[----:B--2---:R-:W-:-:S05]  /*0ef0*/  FADD R5, R10, R13 ;  /* 0x0000000d0a057221 */ /* 0x004fca0000000000 */
[----:B------:R1:W-:Y:S02]  /*0f00*/  STG.E desc[UR4][R14.64], R5 ;  /* 0x000000050e007986 */ /* 0x0003e4000c101904 */
.L_x_3:
[----:B------:R-:W-:Y:S05]  /*0f10*/  @!P1 EXIT ;  /* 0x000000000000994d */ /* 0x000fea0003800000 */
[----:B------:R-:W0:Y:S01]  /*0f20*/  LDC.64 R6, c[0x0][0x390] ;  /* 0x0000e400ff067b82 */ /* 0x000e220000000a00 */
[----:B-123--:R-:W-:Y:S01]  /*0f30*/  IMAD R17, R4, R3, R0 ;  /* 0x0000000304117224 */ /* 0x00efe200078e0200 */
[----:B------:R-:W-:-:S06]  /*0f40*/  IADD3 R2, PT, PT, -R2, RZ, RZ ;  /* 0x000000ff02027210 */ /* 0x000fcc0007ffe1ff */
[----:B------:R-:W1:Y:S08]  /*0f50*/  LDC.64 R8, c[0x0][0x380] ;  /* 0x0000e000ff087b82 */ /* 0x000e700000000a00 */
[----:B------:R-:W2:Y:S02]  /*0f60*/  LDC.64 R10, c[0x0][0x388] ;  /* 0x0000e200ff0a7b82 */ /* 0x000ea40000000a00 */
.L_x_4:
[----:B-1----:R-:W-:-:S04]  /*0f70*/  IMAD.WIDE R4, R17, 0x4, R8 ;  /* 0x0000000411047825 */ /* 0x002fc800078e0208 */
[C---:B--2---:R-:W-:Y:S02]  /*0f80*/  IMAD.WIDE R12, R17.reuse, 0x4, R10 ;  /* 0x00000004110c7825 */ /* 0x044fe400078e020a */
[----:B------:R-:W2:Y:S04]  /*0f90*/  LDG.E R4, desc[UR4][R4.64] ;  /* 0x0000000404047981 */ /* 0x000ea8000c1e1900 */
[----:B------:R-:W2:Y:S01]  /*0fa0*/  LDG.E R13, desc[UR4][R12.64] ;  /* 0x000000040c0d7981 */ /* 0x000ea2000c1e1900 */
[----:B------:R-:W-:Y:S01]  /*0fb0*/  IADD3 R2, PT, PT, R2, 0x1, RZ ;  /* 0x0000000102027810 */ /* 0x000fe20007ffe0ff */
[C---:B0--3--:R-:W-:Y:S01]  /*0fc0*/  IMAD.WIDE R14, R17.reuse, 0x4, R6 ;  /* 0x00000004110e7825 */ /* 0x049fe200078e0206 */
[----:B------:R-:W-:Y:S02]  /*0fd0*/  IADD3 R17, PT, PT, R17, R3, RZ ;  /* 0x0000000311117210 */ /* 0x000fe40007ffe0ff */
[----:B------:R-:W-:Y:S01]  /*0fe0*/  ISETP.NE.AND P0, PT, R2, RZ, PT ;  /* 0x000000ff0200720c */ /* 0x000fe20003f05270 */
[----:B--2---:R-:W-:-:S05]  /*0ff0*/  FADD R19, R4, R13 ;  /* 0x0000000d04137221 */ /* 0x004fca0000000000 */
[----:B------:R3:W-:Y:S07]  /*1000*/  STG.E desc[UR4][R14.64], R19 ;  /* 0x000000130e007986 */ /* 0x0007ee000c101904 */
[----:B------:R-:W-:Y:S05]  /*1010*/  @P0 BRA `(.L_x_4) ;  /* 0xfffffffc00d40947 */ /* 0x000fea000383ffff */
[----:B------:R-:W-:Y:S05]  /*1020*/  EXIT ;  /* 0x000000000000794d */ /* 0x000fea0003800000 */
.L_x_5:
[----:B------:R-:W-:-:S00]  /*1030*/  BRA `(.L_x_5) ;  /* 0xfffffffc00fc7947 */ /* 0x000fc0000383ffff */
[----:B------:R-:W-:-:S00]  /*1040*/  NOP ;  /* 0x0000000000007918 */ /* 0x000fc00000000000 */
        /* <DEDUP_REMOVED lines=11> */
.L_x_13:


//--------------------- .text._Z17matrix_addition_2PfS_S_ii --------------------------
	.section	.text._Z17matrix_addition_2PfS_S_ii,"ax",@progbits
	.align	128
        .global         _Z17matrix_addition_2PfS_S_ii
        .type           _Z17matrix_addition_2PfS_S_ii,@function
        .size           _Z17matrix_addition_2PfS_S_ii,(.L_x_14 - _Z17matrix_addition_2PfS_S_ii)
        .other          _Z17matrix_addition_2PfS_S_ii,@"STO_CUDA_ENTRY STV_DEFAULT"
_Z17matrix_addition_2PfS_S_ii:
.text._Z17matrix_addition_2PfS_S_ii:
[----:B------:R-:W-:Y:S01]  /*0000*/  LDC R1, c[0x0][0x37c] ;  /* 0x0000df00ff017b82 */ /* 0x000fe20000000800 */
[----:B------:R-:W0:Y:S07]  /*0010*/  S2R R3, SR_TID.Y ;  /* 0x0000000000037919 */ /* 0x000e2e0000002200 */
[----:B------:R-:W0:Y:S08]  /*0020*/  S2UR UR4, SR_CTAID.Y ;  /* 0x00000000000479c3 */ /* 0x000e300000002600 */
        /* <DEDUP_REMOVED lines=9> */
[----:B------:R-:W-:Y:S02]  /*00c0*/  IMAD R0, R0, R5, RZ ;  /* 0x0000000500007224 */ /* 0x000fe400078e02ff */
[----:B------:R-:W-:Y:S01]  /*00d0*/  IMAD.MOV.U32 R3, RZ, RZ, RZ ;  /* 0x000000ffff037224 */ /* 0x000fe200078e00ff */
[----:B------:R-:W-:-:S07]  /*00e0*/  ISETP.NE.AND P0, PT, R12, RZ, PT ;  /* 0x000000ff0c00720c */ /* 0x000fce0003f05270 */
[----:B------:R-:W-:Y:S06]  /*00f0*/  @!P1 BRA `(.L_x_6) ;  /* 0x0000000400689947 */ /* 0x000fec0003800000 */
[----:B------:R-:W1:Y:S01]  /*0100*/  LDCU.128 UR8, c[0x0][0x380] ;  /* 0x00007000ff0877ac */ /* 0x000e620008000c00 */
[----:B------:R-:W-:Y:S02]  /*0110*/  HFMA2 R6, -RZ, RZ, 0, 1.9073486328125e-06 ;  /* 0x00000020ff067431 */ /* 0x000fe400000001ff */
[----:B------:R-:W-:Y:S01]  /*0120*/  IMAD.MOV.U32 R7, RZ, RZ, 0x0 ;  /* 0x00000000ff077424 */ /* 0x000fe200078e00ff */
[----:B------:R-:W-:Y:S01]  /*0130*/  LOP3.LUT R3, R5, 0x7ffffff0, RZ, 0xc0, !PT ;  /* 0x7ffffff005037812 */ /* 0x000fe200078ec0ff */
[----:B------:R-:W2:Y:S03]  /*0140*/  LDCU.64 UR6, c[0x0][0x390] ;  /* 0x00007200ff0677ac */ /* 0x000ea60008000a00 */
[----:B------:R-:W-:Y:S01]  /*0150*/  IADD3 R2, PT, PT, -R3, RZ, RZ ;  /* 0x000000ff03027210 */ /* 0x000fe20007ffe1ff */
[----:B------:R-:W-:-:S03]  /*0160*/  IMAD.WIDE.U32 R6, R0, 0x4, R6 ;  /* 0x0000000400067825 */ /* 0x000fc600078e0006 */
[C---:B-1----:R-:W-:Y:S02]  /*0170*/  IADD3 R4, P2, PT, R6.reuse, UR10, RZ ;  /* 0x0000000a06047c10 */ /* 0x042fe4000ff5e0ff */
[C---:B------:R-:W-:Y:S02]  /*0180*/  IADD3 R8, P3, PT, R6.reuse, UR8, RZ ;  /* 0x0000000806087c10 */ /* 0x040fe4000ff7e0ff */
[----:B--2---:R-:W-:Y:S02]  /*0190*/  IADD3 R14, P1, PT, R6, UR6, RZ ;  /* 0x00000006060e7c10 */ /* 0x004fe4000ff3e0ff */
[C---:B------:R-:W-:Y:S02]  /*01a0*/  IADD3.X R13, PT, PT, R7.reuse, UR11, RZ, P2, !PT ;  /* 0x0000000b070d7c10 */ /* 0x040fe400097fe4ff */
[C---:B------:R-:W-:Y:S02]  /*01b0*/  IADD3.X R15, PT, PT, R7.reuse, UR7, RZ, P1, !PT ;  /* 0x00000007070f7c10 */ /* 0x040fe40008ffe4ff */
[----:B------:R-:W-:-:S07]  /*01c0*/  IADD3.X R9, PT, PT, R7, UR9, RZ, P3, !PT ;  /* 0x0000000907097c10 */ /* 0x000fce0009ffe4ff */
.L_x_7:
[----:B------:R-:W-:Y:S01]  /*01d0*/  IMAD.MOV.U32 R6, RZ, RZ, R4 ;  /* 0x000000ffff067224 */ /* 0x000fe200078e0004 */
[----:B------:R-:W-:Y:S01]  /*01e0*/  MOV R7, R13 ;  /* 0x0000000d00077202 */ /* 0x000fe20000000f00 */
[----:B0-----:R-:W2:Y:S04]  /*01f0*/  LDG.E R4, desc[UR4][R8.64+-0x20] ;  /* 0xffffe00408047981 */ /* 0x001ea8000c1e1900 */
[----:B-1----:R-:W2:Y:S01]  /*0200*/  LDG.E R11, desc[UR4][R6.64+-0x20] ;  /* 0xffffe004060b7981 */ /* 0x002ea2000c1e1900 */
[----:B------:R-:W-:Y:S02]  /*0210*/  IMAD.MOV.U32 R10, RZ, RZ, R14 ;  /* 0x000000ffff0a7224 */ /* 0x000fe400078e000e */
[----:B--2---:R-:W-:Y:S01]  /*0220*/  FADD R13, R4, R11 ;  /* 0x0000000b040d7221 */ /* 0x004fe20000000000 */
[----:B------:R-:W-:-:S05]  /*0230*/  MOV R11, R15 ;  /* 0x0000000f000b7202 */ /* 0x000fca0000000f00 */
[----:B------:R0:W-:Y:S04]  /*0240*/  STG.E desc[UR4][R10.64+-0x20], R13 ;  /* 0xffffe00d0a007986 */ /* 0x0001e8000c101904 */
[----:B------:R-:W2:Y:S04]  /*0250*/  LDG.E R4, desc[UR4][R8.64+-0x1c] ;  /* 0xffffe40408047981 */ /* 0x000ea8000c1e1900 */
[----:B------:R-:W2:Y:S02]  /*0260*/  LDG.E R15, desc[UR4][R6.64+-0x1c] ;  /* 0xffffe404060f7981 */ /* 0x000ea4000c1e1900 */
[----:B--2---:R-:W-:-:S05]  /*0270*/  FADD R15, R4, R15 ;  /* 0x0000000f040f7221 */ /* 0x004fca0000000000 */
[----:B------:R1:W-:Y:S04]  /*0280*/  STG.E desc[UR4][R10.64+-0x1c], R15 ;  /* 0xffffe40f0a007986 */ /* 0x0003e8000c101904 */
[----:B------:R-:W2:Y:S04]  /*0290*/  LDG.E R4, desc[UR4][R8.64+-0x18] ;  /* 0xffffe80408047981 */ /* 0x000ea8000c1e1900 */
[----:B------:R-:W2:Y:S02]  /*02a0*/  LDG.E R17, desc[UR4][R6.64+-0x18] ;  /* 0xffffe80406117981 */ /* 0x000ea4000c1e1900 */
[----:B--2---:R-:W-:-:S05]  /*02b0*/  FADD R17, R4, R17 ;  /* 0x0000001104117221 */ /* 0x004fca0000000000 */
[----:B------:R2:W-:Y:S04]  /*02c0*/  STG.E desc[UR4][R10.64+-0x18], R17 ;  /* 0xffffe8110a007986 */ /* 0x0005e8000c101904 */
[----:B------:R-:W3:Y:S04]  /*02d0*/  LDG.E R4, desc[UR4][R8.64+-0x14] ;  /* 0xffffec0408047981 */ /* 0x000ee8000c1e1900 */
[----:B------:R-:W3:Y:S02]  /*02e0*/  LDG.E R19, desc[UR4][R6.64+-0x14] ;  /* 0xffffec0406137981 */ /* 0x000ee4000c1e1900 */
[----:B---3--:R-:W-:-:S05]  /*02f0*/  FADD R19, R4, R19 ;  /* 0x0000001304137221 */ /* 0x008fca0000000000 */
[----:B------:R3:W-:Y:S04]  /*0300*/  STG.E desc[UR4][R10.64+-0x14], R19 ;  /* 0xffffec130a007986 */ /* 0x0007e8000c101904 */
[----:B------:R-:W4:Y:S04]  /*0310*/  LDG.E R4, desc[UR4][R8.64+-0x10] ;  /* 0xfffff00408047981 */ /* 0x000f28000c1e1900 */
[----:B0-----:R-:W4:Y:S02]  /*0320*/  LDG.E R13, desc[UR4][R6.64+-0x10] ;  /* 0xfffff004060d7981 */ /* 0x001f24000c1e1900 */
[----:B----4-:R-:W-:-:S05]  /*0330*/  FADD R13, R4, R13 ;  /* 0x0000000d040d7221 */ /* 0x010fca0000000000 */
[----:B------:R0:W-:Y:S04]  /*0340*/  STG.E desc[UR4][R10.64+-0x10], R13 ;  /* 0xfffff00d0a007986 */ /* 0x0001e8000c101904 */
[----:B------:R-:W4:Y:S04]  /*0350*/  LDG.E R4, desc[UR4][R8.64+-0xc] ;  /* 0xfffff40408047981 */ /* 0x000f28000c1e1900 */
[----:B-1----:R-:W4:Y:S02]  /*0360*/  LDG.E R15, desc[UR4][R6.64+-0xc] ;  /* 0xfffff404060f7981 */ /* 0x002f24000c1e1900 */
[----:B----4-:R-:W-:-:S05]  /*0370*/  FADD R15, R4, R15 ;  /* 0x0000000f040f7221 */ /* 0x010fca0000000000 */
[----:B------:R1:W-:Y:S04]  /*0380*/  STG.E desc[UR4][R10.64+-0xc], R15 ;  /* 0xfffff40f0a007986 */ /* 0x0003e8000c101904 */
[----:B------:R-:W4:Y:S04]  /*0390*/  LDG.E R4, desc[UR4][R8.64+-0x8] ;  /* 0xfffff80408047981 */ /* 0x000f28000c1e1900 */
[----:B--2---:R-:W4:Y:S02]  /*03a0*/  LDG.E R17, desc[UR4][R6.64+-0x8] ;  /* 0xfffff80406117981 */ /* 0x004f24000c1e1900 */
[----:B----4-:R-:W-:-:S05]  /*03b0*/  FADD R17, R4, R17 ;  /* 0x0000001104117221 */ /* 0x010fca0000000000 */
[----:B------:R2:W-:Y:S04]  /*03c0*/  STG.E desc[UR4][R10.64+-0x8], R17 ;  /* 0xfffff8110a007986 */ /* 0x0005e8000c101904 */
[----:B------:R-:W4:Y:S04]  /*03d0*/  LDG.E R4, desc[UR4][R8.64+-0x4] ;  /* 0xfffffc0408047981 */ /* 0x000f28000c1e1900 */
[----:B---3--:R-:W4:Y:S02]  /*03e0*/  LDG.E R19, desc[UR4][R6.64+-0x4] ;  /* 0xfffffc0406137981 */ /* 0x008f24000c1e1900 */
[----:B----4-:R-:W-:-:S05]  /*03f0*/  FADD R19, R4, R19 ;  /* 0x0000001304137221 */ /* 0x010fca0000000000 */
        /* <DEDUP_REMOVED lines=20> */
[----:B------:R-:W-:Y:S04]  /*0540*/  STG.E desc[UR4][R10.64+0x10], R13 ;  /* 0x0000100d0a007986 */ /* 0x000fe8000c101904 */
[----:B------:R-:W4:Y:S04]  /*0550*/  LDG.E R4, desc[UR4][R8.64+0x14] ;  /* 0x0000140408047981 */ /* 0x000f28000c1e1900 */
[----:B-1----:R-:W4:Y:S02]  /*0560*/  LDG.E R15, desc[UR4][R6.64+0x14] ;  /* 0x00001404060f7981 */ /* 0x002f24000c1e1900 */
[----:B----4-:R-:W-:-:S05]  /*0570*/  FADD R15, R4, R15 ;  /* 0x0000000f040f7221 */ /* 0x010fca0000000000 */
[----:B------:R0:W-:Y:S04]  /*0580*/  STG.E desc[UR4][R10.64+0x14], R15 ;  /* 0x0000140f0a007986 */ /* 0x0001e8000c101904 */
[----:B------:R-:W4:Y:S04]  /*0590*/  LDG.E R4, desc[UR4][R8.64+0x18] ;  /* 0x0000180408047981 */ /* 0x000f28000c1e1900 */
[----:B--2---:R-:W4:Y:S01]  /*05a0*/  LDG.E R17, desc[UR4][R6.64+0x18] ;  /* 0x0000180406117981 */ /* 0x004f22000c1e1900 */
[----:B------:R-:W-:Y:S02]  /*05b0*/  VIADD R2, R2, 0x10 ;  /* 0x0000001002027836 */ /* 0x000fe40000000000 */
[----:B----4-:R-:W-:-:S05]  /*05c0*/  FADD R17, R4, R17 ;  /* 0x0000001104117221 */ /* 0x010fca0000000000 */
[----:B------:R1:W-:Y:S04]  /*05d0*/  STG.E desc[UR4][R10.64+0x18], R17 ;  /* 0x000018110a007986 */ /* 0x0003e8000c101904 */
[----:B------:R2:W4:Y:S04]  /*05e0*/  LDG.E R4, desc[UR4][R8.64+0x1c] ;  /* 0x00001c0408047981 */ /* 0x000528000c1e1900 */
[----:B---3--:R-:W4:Y:S01]  /*05f0*/  LDG.E R19, desc[UR4][R6.64+0x1c] ;  /* 0x00001c0406137981 */ /* 0x008f22000c1e1900 */
[----:B------:R-:W-:Y:S02]  /*0600*/  ISETP.NE.AND P1, PT, R2, RZ, PT ;  /* 0x000000ff0200720c */ /* 0x000fe40003f25270 */
[----:B------:R-:W-:-:S02]  /*0610*/  IADD3 R14, P2, PT, R10, 0x40, RZ ;  /* 0x000000400a0e7810 */ /* 0x000fc40007f5e0ff */
[----:B--2---:R-:W-:Y:S02]  /*0620*/  IADD3 R8, P4, PT, R8, 0x40, RZ ;  /* 0x0000004008087810 */ /* 0x004fe40007f9e0ff */
[----:B0-----:R-:W-:Y:S02]  /*0630*/  IADD3.X R15, PT, PT, RZ, R11, RZ, P2, !PT ;  /* 0x0000000bff0f7210 */ /* 0x001fe400017fe4ff */
[----:B------:R-:W-:Y:S01]  /*0640*/  IADD3.X R9, PT, PT, RZ, R9, RZ, P4, !PT ;  /* 0x00000009ff097210 */ /* 0x000fe200027fe4ff */
[----:B----4-:R-:W-:Y:S01]  /*0650*/  FADD R19, R4, R19 ;  /* 0x0000001304137221 */ /* 0x010fe20000000000 */
[----:B------:R-:W-:-:S04]  /*0660*/  IADD3 R4, P3, PT, R6, 0x40, RZ ;  /* 0x0000004006047810 */ /* 0x000fc80007f7e0ff */
[----:B------:R1:W-:Y:S01]  /*0670*/  STG.E desc[UR4][R10.64+0x1c], R19 ;  /* 0x00001c130a007986 */ /* 0x0003e2000c101904 */
[----:B------:R-:W-:Y:S01]  /*0680*/  IMAD.X R13, RZ, RZ, R7, P3 ;  /* 0x000000ffff0d7224 */ /* 0x000fe200018e0607 */
[----:B------:R-:W-:Y:S07]  /*0690*/  @P1 BRA `(.L_x_7) ;  /* 0xfffffff800cc1947 */ /* 0x000fee000383ffff */
.L_x_6:
[----:B0-----:R-:W-:Y:S05]  /*06a0*/  @!P0 EXIT ;  /* 0x000000000000894d */ /* 0x001fea0003800000 */
[----:B------:R-:W-:Y:S02]  /*06b0*/  ISETP.GE.U32.AND P1, PT, R12, 0x8, PT ;  /* 0x000000080c00780c */ /* 0x000fe40003f26070 */
[----:B------:R-:W-:-:S04]  /*06c0*/  LOP3.LUT R4, R5, 0x7, RZ, 0xc0, !PT ;  /* 0x0000000705047812 */ /* 0x000fc800078ec0ff */
[----:B------:R-:W-:-:S07]  /*06d0*/  ISETP.NE.AND P0, PT, R4, RZ, PT ;  /* 0x000000ff0400720c */ /* 0x000fce0003f05270 */
[----:B------:R-:W-:Y:S06]  /*06e0*/  @!P1 BRA `(.L_x_8) ;  /* 0x0000000000d09947 */ /* 0x000fec0003800000 */
[----:B------:R-:W0:Y:S01]  /*06f0*/  LDC.64 R12, c[0x0][0x380] ;  /* 0x0000e000ff0c7b82 */ /* 0x000e220000000a00 */
[C---:B------:R-:W-:Y:S01]  /*0700*/  IMAD.IADD R7, R0.reuse, 0x1, R3 ;  /* 0x0000000100077824 */ /* 0x040fe200078e0203 */
[----:B------:R-:W2:Y:S06]  /*0710*/  LDCU.128 UR8, c[0x0][0x380] ;  /* 0x00007000ff0877ac */ /* 0x000eac0008000c00 */
[----:B------:R-:W3:Y:S08]  /*0720*/  LDC.64 R14, c[0x0][0x388] ;  /* 0x0000e200ff0e7b82 */ /* 0x000ef00000000a00 */
[----:B-1----:R-:W1:Y:S01]  /*0730*/  LDC.64 R10, c[0x0][0x390] ;  /* 0x0000e400ff0a7b82 */ /* 0x002e620000000a00 */
[----:B------:R-:W-:Y:S01]  /*0740*/  IADD3 R18, P1, PT, R0, R3, RZ ;  /* 0x0000000300127210 */ /* 0x000fe20007f3e0ff */
[----:B------:R-:W4:Y:S01]  /*0750*/  LDCU.64 UR6, c[0x0][0x390] ;  /* 0x00007200ff0677ac */ /* 0x000f220008000a00 */
[----:B0-----:R-:W-:-:S06]  /*0760*/  IMAD.WIDE.U32 R12, R7, 0x4, R12 ;  /* 0x00000004070c7825 */ /* 0x001fcc00078e000c */
[----:B------:R-:W5:Y:S01]  /*0770*/  LDG.E R12, desc[UR4][R12.64] ;  /* 0x000000040c0c7981 */ /* 0x000f62000c1e1900 */
[----:B---3--:R-:W-:-:S06]  /*0780*/  IMAD.WIDE.U32 R14, R7, 0x4, R14 ;  /* 0x00000004070e7825 */ /* 0x008fcc00078e000e */
[----:B------:R-:W5:Y:S01]  /*0790*/  LDG.E R15, desc[UR4][R14.64] ;  /* 0x000000040e0f7981 */ /* 0x000f62000c1e1900 */
[----:B------:R-:W-:Y:S01]  /*07a0*/  IMAD.SHL.U32 R16, R18, 0x4, RZ ;  /* 0x0000000412107824 */ /* 0x000fe200078e00ff */
[----:B------:R-:W-:-:S04]  /*07b0*/  IADD3.X R9, PT, PT, RZ, RZ, RZ, P1, !PT ;  /* 0x000000ffff097210 */ /* 0x000fc80000ffe4ff */
[----:B------:R-:W-:Y:S02]  /*07c0*/  SHF.L.U64.HI R18, R18, 0x2, R9 ;  /* 0x0000000212127819 */ /* 0x000fe40000010209 */
[C---:B--2---:R-:W-:Y:S02]  /*07d0*/  IADD3 R8, P1, PT, R16.reuse, UR8, RZ ;  /* 0x0000000810087c10 */ /* 0x044fe4000ff3e0ff */
[----:B------:R-:W-:Y:S02]  /*07e0*/  IADD3 R6, P2, PT, R16, UR10, RZ ;  /* 0x0000000a10067c10 */ /* 0x000fe4000ff5e0ff */
[----:B------:R-:W-:Y:S01]  /*07f0*/  IADD3.X R9, PT, PT, R18, UR9, RZ, P1, !PT ;  /* 0x0000000912097c10 */ /* 0x000fe20008ffe4ff */
[----:B-----5:R-:W-:Y:S01]  /*0800*/  FADD R17, R12, R15 ;  /* 0x0000000f0c117221 */ /* 0x020fe20000000000 */
[----:B-1----:R-:W-:Y:S01]  /*0810*/  IMAD.WIDE.U32 R12, R7, 0x4, R10 ;  /* 0x00000004070c7825 */ /* 0x002fe200078e000a */
[----:B------:R-:W-:-:S04]  /*0820*/  IADD3.X R7, PT, PT, R18, UR11, RZ, P2, !PT ;  /* 0x0000000b12077c10 */ /* 0x000fc800097fe4ff */
[----:B------:R0:W-:Y:S04]  /*0830*/  STG.E desc[UR4][R12.64], R17 ;  /* 0x000000110c007986 */ /* 0x0001e8000c101904 */
[----:B------:R-:W2:Y:S04]  /*0840*/  LDG.E R2, desc[UR4][R8.64+0x4] ;  /* 0x0000040408027981 */ /* 0x000ea8000c1e1900 */
[----:B------:R-:W2:Y:S01]  /*0850*/  LDG.E R15, desc[UR4][R6.64+0x4] ;  /* 0x00000404060f7981 */ /* 0x000ea2000c1e1900 */
[----:B----4-:R-:W-:-:S04]  /*0860*/  IADD3 R10, P1, PT, R16, UR6, RZ ;  /* 0x00000006100a7c10 */ /* 0x010fc8000ff3e0ff */
[----:B------:R-:W-:Y:S01]  /*0870*/  IADD3.X R11, PT, PT, R18, UR7, RZ, P1, !PT ;  /* 0x00000007120b7c10 */ /* 0x000fe20008ffe4ff */
[----:B--2---:R-:W-:-:S05]  /*0880*/  FADD R15, R2, R15 ;  /* 0x0000000f020f7221 */ /* 0x004fca0000000000 */
[----:B------:R1:W-:Y:S04]  /*0890*/  STG.E desc[UR4][R10.64+0x4], R15 ;  /* 0x0000040f0a007986 */ /* 0x0003e8000c101904 */
[----:B------:R-:W2:Y:S04]  /*08a0*/  LDG.E R2, desc[UR4][R8.64+0x8] ;  /* 0x0000080408027981 */ /* 0x000ea8000c1e1900 */
[----:B------:R-:W2:Y:S02]  /*08b0*/  LDG.E R19, desc[UR4][R6.64+0x8] ;  /* 0x0000080406137981 */ /* 0x000ea4000c1e1900 */
[----:B--2---:R-:W-:-:S05]  /*08c0*/  FADD R19, R2, R19 ;  /* 0x0000001302137221 */ /* 0x004fca0000000000 */
[----:B------:R2:W-:Y:S04]  /*08d0*/  STG.E desc[UR4][R10.64+0x8], R19 ;  /* 0x000008130a007986 */ /* 0x0005e8000c101904 */
[----:B------:R-:W3:Y:S04]  /*08e0*/  LDG.E R2, desc[UR4][R8.64+0xc] ;  /* 0x00000c0408027981 */ /* 0x000ee8000c1e1900 */
[----:B0-----:R-:W3:Y:S02]  /*08f0*/  LDG.E R13, desc[UR4][R6.64+0xc] ;  /* 0x00000c04060d7981 */ /* 0x001ee4000c1e1900 */
[----:B---3--:R-:W-:-:S05]  /*0900*/  FADD R13, R2, R13 ;  /* 0x0000000d020d7221 */ /* 0x008fca0000000000 */
[----:B------:R0:W-:Y:S04]  /*0910*/  STG.E desc[UR4][R10.64+0xc], R13 ;  /* 0x00000c0d0a007986 */ /* 0x0001e8000c101904 */
[----:B------:R-:W3:Y:S04]  /*0920*/  LDG.E R2, desc[UR4][R8.64+0x10] ;  /* 0x0000100408027981 */ /* 0x000ee8000c1e1900 */
[----:B------:R-:W3:Y:S02]  /*0930*/  LDG.E R17, desc[UR4][R6.64+0x10] ;  /* 0x0000100406117981 */ /* 0x000ee4000c1e1900 */
[----:B---3--:R-:W-:-:S05]  /*0940*/  FADD R17, R2, R17 ;  /* 0x0000001102117221 */ /* 0x008fca0000000000 */
        /* <DEDUP_REMOVED lines=9> */
[----:B------:R-:W2:Y:S04]  /*09e0*/  LDG.E R2, desc[UR4][R8.64+0x1c] ;  /* 0x00001c0408027981 */ /* 0x000ea8000c1e1900 */
[----:B0-----:R-:W2:Y:S01]  /*09f0*/  LDG.E R13, desc[UR4][R6.64+0x1c] ;  /* 0x00001c04060d7981 */ /* 0x001ea2000c1e1900 */
[----:B------:R-:W-:Y:S01]  /*0a00*/  IADD3 R3, PT, PT, R3, 0x8, RZ ;  /* 0x0000000803037810 */ /* 0x000fe20007ffe0ff */
[----:B--2---:R-:W-:-:S05]  /*0a10*/  FADD R13, R2, R13 ;  /* 0x0000000d020d7221 */ /* 0x004fca0000000000 */
[----:B------:R3:W-:Y:S02]  /*0a20*/  STG.E desc[UR4][R10.64+0x1c], R13 ;  /* 0x00001c0d0a007986 */ /* 0x0007e4000c101904 */
.L_x_8:
[----:B------:R-:W-:Y:S05]  /*0a30*/  @!P0 EXIT ;  /* 0x000000000000894d */ /* 0x000fea0003800000 */
[----:B------:R-:W-:Y:S02]  /*0a40*/  ISETP.GE.U32.AND P1, PT, R4, 0x4, PT ;  /* 0x000000040400780c */ /* 0x000fe40003f26070 */
[----:B------:R-:W-:-:S04]  /*0a50*/  LOP3.LUT R5, R5, 0x3, RZ, 0xc0, !PT ;  /* 0x0000000305057812 */ /* 0x000fc800078ec0ff */
[----:B------:R-:W-:-:S07]  /*0a60*/  ISETP.NE.AND P0, PT, R5, RZ, PT ;  /* 0x000000ff0500720c */ /* 0x000fce0003f05270 */
[----:B------:R-:W-:Y:S06]  /*0a70*/  @!P1 BRA `(.L_x_9) ;  /* 0x0000000000909947 */ /* 0x000fec0003800000 */
[----:B------:R-:W0:Y:S01]  /*0a80*/  LDC.64 R6, c[0x0][0x380] ;  /* 0x0000e000ff067b82 */ /* 0x000e220000000a00 */
[C---:B-1-3--:R-:W-:Y:S01]  /*0a90*/  IMAD.IADD R19, R0.reuse, 0x1, R3 ;  /* 0x0000000100137824 */ /* 0x04afe200078e0203 */
[----:B------:R-:W1:Y:S06]  /*0aa0*/  LDCU.128 UR8, c[0x0][0x380] ;  /* 0x00007000ff0877ac */ /* 0x000e6c0008000c00 */
[----:B------:R-:W2:Y:S08]  /*0ab0*/  LDC.64 R8, c[0x0][0x388] ;  /* 0x0000e200ff087b82 */ /* 0x000eb00000000a00 */
[----:B------:R-:W3:Y:S01]  /*0ac0*/  LDC.64 R14, c[0x0][0x390] ;  /* 0x0000e400ff0e7b82 */ /* 0x000ee20000000a00 */
[----:B------:R-:W-:Y:S01]  /*0ad0*/  IADD3 R2, P1, PT, R0, R3, RZ ;  /* 0x0000000300027210 */ /* 0x000fe20007f3e0ff */
[----:B------:R-:W4:Y:S01]  /*0ae0*/  LDCU.64 UR6, c[0x0][0x390] ;  /* 0x00007200ff0677ac */ /* 0x000f220008000a00 */
[----:B0-----:R-:W-:-:S06]  /*0af0*/  IMAD.WIDE.U32 R10, R19, 0x4, R6 ;  /* 0x00000004130a7825 */ /* 0x001fcc00078e0006 */
[----:B------:R-:W5:Y:S01]  /*0b00*/  LDG.E R10, desc[UR4][R10.64] ;  /* 0x000000040a0a7981 */ /* 0x000f62000c1e1900 */
[----:B--2---:R-:W-:-:S06]  /*0b10*/  IMAD.WIDE.U32 R12, R19, 0x4, R8 ;  /* 0x00000004130c7825 */ /* 0x004fcc00078e0008 */
[----:B------:R-:W5:Y:S01]  /*0b20*/  LDG.E R13, desc[UR4][R12.64] ;  /* 0x000000040c0d7981 */ /* 0x000f62000c1e1900 */
[----:B------:R-:W-:Y:S01]  /*0b30*/  IMAD.SHL.U32 R16, R2, 0x4, RZ ;  /* 0x0000000402107824 */ /* 0x000fe200078e00ff */
[----:B------:R-:W-:Y:S01]  /*0b40*/  IADD3.X R7, PT, PT, RZ, RZ, RZ, P1, !PT ;  /* 0x000000ffff077210 */ /* 0x000fe20000ffe4ff */
[----:B---3--:R-:W-:-:S03]  /*0b50*/  IMAD.WIDE.U32 R14, R19, 0x4, R14 ;  /* 0x00000004130e7825 */ /* 0x008fc600078e000e */
[----:B------:R-:W-:Y:S02]  /*0b60*/  SHF.L.U64.HI R4, R2, 0x2, R7 ;  /* 0x0000000202047819 */ /* 0x000fe40000010207 */
[C---:B-1----:R-:W-:Y:S02]  /*0b70*/  IADD3 R8, P1, PT, R16.reuse, UR8, RZ ;  /* 0x0000000810087c10 */ /* 0x042fe4000ff3e0ff */
[----:B------:R-:W-:Y:S02]  /*0b80*/  IADD3 R6, P2, PT, R16, UR10, RZ ;  /* 0x0000000a10067c10 */ /* 0x000fe4000ff5e0ff */
[C---:B------:R-:W-:Y:S02]  /*0b90*/  IADD3.X R9, PT, PT, R4.reuse, UR9, RZ, P1, !PT ;  /* 0x0000000904097c10 */ /* 0x040fe40008ffe4ff */
[----:B------:R-:W-:Y:S01]  /*0ba0*/  IADD3.X R7, PT, PT, R4, UR11, RZ, P2, !PT ;  /* 0x0000000b04077c10 */ /* 0x000fe200097fe4ff */
[----:B-----5:R-:W-:-:S05]  /*0bb0*/  FADD R17, R10, R13 ;  /* 0x0000000d0a117221 */ /* 0x020fca0000000000 */
[----:B------:R0:W-:Y:S04]  /*0bc0*/  STG.E desc[UR4][R14.64], R17 ;  /* 0x000000110e007986 */ /* 0x0001e8000c101904 */
[----:B------:R-:W2:Y:S04]  /*0bd0*/  LDG.E R2, desc[UR4][R8.64+0x4] ;  /* 0x0000040408027981 */ /* 0x000ea8000c1e1900 */
[----:B------:R-:W2:Y:S01]  /*0be0*/  LDG.E R13, desc[UR4][R6.64+0x4] ;  /* 0x00000404060d7981 */ /* 0x000ea2000c1e1900 */
[----:B----4-:R-:W-:-:S04]  /*0bf0*/  IADD3 R10, P1, PT, R16, UR6, RZ ;  /* 0x00000006100a7c10 */ /* 0x010fc8000ff3e0ff */
[----:B------:R-:W-:Y:S01]  /*0c00*/  IADD3.X R11, PT, PT, R4, UR7, RZ, P1, !PT ;  /* 0x00000007040b7c10 */ /* 0x000fe20008ffe4ff */
[----:B--2---:R-:W-:-:S05]  /*0c10*/  FADD R13, R2, R13 ;  /* 0x0000000d020d7221 */ /* 0x004fca0000000000 */
[----:B------:R2:W-:Y:S04]  /*0c20*/  STG.E desc[UR4][R10.64+0x4], R13 ;  /* 0x0000040d0a007986 */ /* 0x0005e8000c101904 */
[----:B------:R-:W3:Y:S04]  /*0c30*/  LDG.E R2, desc[UR4][R8.64+0x8] ;  /* 0x0000080408027981 */ /* 0x000ee8000c1e1900 */
[----:B------:R-:W3:Y:S02]  /*0c40*/  LDG.E R19, desc[UR4][R6.64+0x8] ;  /* 0x0000080406137981 */ /* 0x000ee4000c1e1900 */
[----:B---3--:R-:W-:-:S05]  /*0c50*/  FADD R19, R2, R19 ;  /* 0x0000001302137221 */ /* 0x008fca0000000000 */
[----:B------:R2:W-:Y:S04]  /*0c60*/  STG.E desc[UR4][R10.64+0x8], R19 ;  /* 0x000008130a007986 */ /* 0x0005e8000c101904 */
[----:B------:R-:W3:Y:S04]  /*0c70*/  LDG.E R2, desc[UR4][R8.64+0xc] ;  /* 0x00000c0408027981 */ /* 0x000ee8000c1e1900 */
[----:B0-----:R-:W3:Y:S01]  /*0c80*/  LDG.E R15, desc[UR4][R6.64+0xc] ;  /* 0x00000c04060f7981 */ /* 0x001ee2000c1e1900 */
[----:B------:R-:W-:Y:S01]  /*0c90*/  IADD3 R3, PT, PT, R3, 0x4, RZ ;  /* 0x0000000403037810 */ /* 0x000fe20007ffe0ff */
[----:B---3--:R-:W-:-:S05]  /*0ca0*/  FADD R15, R2, R15 ;  /* 0x0000000f020f7221 */ /* 0x008fca0000000000 */
[----:B------:R2:W-:Y:S02]  /*0cb0*/  STG.E desc[UR4][R10.64+0xc], R15 ;  /* 0x00000c0f0a007986 */ /* 0x0005e4000c101904 */
.L_x_9:
[----:B------:R-:W-:Y:S05]  /*0cc0*/  @!P0 EXIT ;  /* 0x000000000000894d */ /* 0x000fea0003800000 */
[----:B------:R-:W0:Y:S01]  /*0cd0*/  LDC.64 R6, c[0x0][0x390] ;  /* 0x0000e400ff067b82 */ /* 0x000e220000000a00 */
[----:B--23--:R-:W-:Y:S02]  /*0ce0*/  IMAD.IADD R13, R0, 0x1, R3 ;  /* 0x00000001000d7824 */ /* 0x00cfe400078e0203 */
[----:B------:R-:W-:-:S05]  /*0cf0*/  IMAD.MOV R0, RZ, RZ, -R5 ;  /* 0x000000ffff007224 */ /* 0x000fca00078e0a05 */
[----:B------:R-:W2:Y:S08]  /*0d00*/  LDC.64 R8, c[0x0][0x388] ;  /* 0x0000e200ff087b82 */ /* 0x000eb00000000a00 */
[----:B-1----:R-:W1:Y:S01]  /*0d10*/  LDC.64 R10, c[0x0][0x380] ;  /* 0x0000e000ff0a7b82 */ /* 0x002e620000000a00 */
[----:B0-----:R-:W-:-:S04]  /*0d20*/  IMAD.WIDE.U32 R2, R13, 0x4, R6 ;  /* 0x000000040d027825 */ /* 0x001fc800078e0006 */
[----:B--2---:R-:W-:-:S04]  /*0d30*/  IMAD.WIDE.U32 R6, R13, 0x4, R8 ;  /* 0x000000040d067825 */ /* 0x004fc800078e0008 */
[----:B-1----:R-:W-:Y:S01]  /*0d40*/  IMAD.WIDE.U32 R8, R13, 0x4, R10 ;  /* 0x000000040d087825 */ /* 0x002fe200078e000a */
[----:B------:R-:W-:Y:S02]  /*0d50*/  MOV R10, R2 ;  /* 0x00000002000a7202 */ /* 0x000fe40000000f00 */
[----:B------:R-:W-:Y:S01]  /*0d60*/  MOV R11, R7 ;  /* 0x00000007000b7202 */ /* 0x000fe20000000f00 */
[----:B------:R-:W-:-:S07]  /*0d70*/  IMAD.MOV.U32 R13, RZ, RZ, R3 ;  /* 0x000000ffff0d7224 */ /* 0x000fce00078e0003 */
.L_x_10:
[----:B0-----:R-:W-:Y:S01]  /*0d80*/  MOV R2, R8 ;  /* 0x0000000800027202 */ /* 0x001fe20000000f00 */
[----:B------:R-:W-:Y:S01]  /*0d90*/  IMAD.MOV.U32 R5, RZ, RZ, R11 ;  /* 0x000000ffff057224 */ /* 0x000fe200078e000b */
[----:B------:R-:W-:Y:S01]  /*0da0*/  MOV R4, R6 ;  /* 0x0000000600047202 */ /* 0x000fe20000000f00 */
[----:B------:R-:W-:-:S04]  /*0db0*/  IMAD.MOV.U32 R3, RZ, RZ, R9 ;  /* 0x000000ffff037224 */ /* 0x000fc800078e0009 */
[----:B------:R-:W2:Y:S04]  /*0dc0*/  LDG.E R5, desc[UR4][R4.64] ;  /* 0x0000000404057981 */ /* 0x000ea8000c1e1900 */
[----:B------:R0:W2:Y:S01]  /*0dd0*/  LDG.E R2, desc[UR4][R2.64] ;  /* 0x0000000402027981 */ /* 0x0000a2000c1e1900 */
[----:B------:R-:W-:-:S04]  /*0de0*/  IADD3 R0, PT, PT, R0, 0x1, RZ ;  /* 0x0000000100007810 */ /* 0x000fc80007ffe0ff */
[----:B------:R-:W-:Y:S02]  /*0df0*/  ISETP.NE.AND P0, PT, R0, RZ, PT ;  /* 0x000000ff0000720c */ /* 0x000fe40003f05270 */
[----:B------:R-:W-:Y:S01]  /*0e00*/  IADD3 R8, P3, PT, R8, 0x4, RZ ;  /* 0x0000000408087810 */ /* 0x000fe20007f7e0ff */
[----:B0-----:R-:W-:Y:S01]  /*0e10*/  IMAD.MOV.U32 R3, RZ, RZ, R13 ;  /* 0x000000ffff037224 */ /* 0x001fe200078e000d */
[----:B------:R-:W-:-:S03]  /*0e20*/  IADD3 R6, P2, PT, R6, 0x4, RZ ;  /* 0x0000000406067810 */ /* 0x000fc60007f5e0ff */
[----:B------:R-:W-:Y:S01]  /*0e30*/  IMAD.X R9, RZ, RZ, R9, P3 ;  /* 0x000000ffff097224 */ /* 0x000fe200018e0609 */
[----:B------:R-:W-:Y:S01]  /*0e40*/  IADD3.X R11, PT, PT, RZ, R11, RZ, P2, !PT ;  /* 0x0000000bff0b7210 */ /* 0x000fe200017fe4ff */
[----:B--2---:R-:W-:Y:S01]  /*0e50*/  FADD R7, R2, R5 ;  /* 0x0000000502077221 */ /* 0x004fe20000000000 */
[----:B------:R-:W-:Y:S02]  /*0e60*/  MOV R2, R10 ;  /* 0x0000000a00027202 */ /* 0x000fe40000000f00 */
[----:B------:R-:W-:-:S03]  /*0e70*/  IADD3 R10, P1, PT, R10, 0x4, RZ ;  /* 0x000000040a0a7810 */ /* 0x000fc60007f3e0ff */
[----:B------:R0:W-:Y:S02]  /*0e80*/  STG.E desc[UR4][R2.64], R7 ;  /* 0x0000000702007986 */ /* 0x0001e4000c101904 */
[----:B------:R-:W-:Y:S01]  /*0e90*/  IMAD.X R13, RZ, RZ, R13, P1 ;  /* 0x000000ffff0d7224 */ /* 0x000fe200008e060d */
[----:B------:R-:W-:Y:S07]  /*0ea0*/  @P0 BRA `(.L_x_10) ;  /* 0xfffffffc00b40947 */ /* 0x000fee000383ffff */
[----:B------:R-:W-:Y:S05]  /*0eb0*/  EXIT ;  /* 0x000000000000794d */ /* 0x000fea0003800000 */
.L_x_11:
        /* <DEDUP_REMOVED lines=12> */
.L_x_14:


//--------------------- .text._Z15matrix_additionPfS_S_ii --------------------------
	.section	.text._Z15matrix_additionPfS_S_ii,"ax",@progbits
	.align	128
        .global         _Z15matrix_additionPfS_S_ii
        .type           _Z15matrix_additionPfS_S_ii,@function
        .size           _Z15matrix_additionPfS_S_ii,(.L_x_15 - _Z15matrix_additionPfS_S_ii)
        .other          _Z15matrix_additionPfS_S_ii,@"STO_CUDA_ENTRY STV_DEFAULT"
_Z15matrix_additionPfS_S_ii:
.text._Z15matrix_additionPfS_S_ii:
[----:B------:R-:W-:Y:S01]  /*0000*/  LDC R1, c[0x0][0x37c] ;  /* 0x0000df00ff017b82 */ /* 0x000fe20000000800 */
[----:B------:R-:W0:Y:S07]  /*0010*/  S2R R2, SR_TID.Y ;  /* 0x0000000000027919 */ /* 0x000e2e0000002200 */
[----:B------:R-:W1:Y:S01]  /*0020*/  LDC R0, c[0x0][0x360] ;  /* 0x0000d800ff007b82 */ /* 0x000e620000000800 */
[----:B------:R-:W2:Y:S01]  /*0030*/  LDCU.64 UR6, c[0x0][0x398] ;  /* 0x00007300ff0677ac */ /* 0x000ea20008000a00 */
[----:B------:R-:W1:Y:S06]  /*0040*/  S2R R3, SR_TID.X ;  /* 0x0000000000037919 */ /* 0x000e6c0000002100 */
[----:B------:R-:W0:Y:S08]  /*0050*/  S2UR UR5, SR_CTAID.Y ;  /* 0x00000000000579c3 */ /* 0x000e300000002600 */
[----:B------:R-:W0:Y:S08]  /*0060*/  LDC R7, c[0x0][0x364] ;  /* 0x0000d900ff077b82 */ /* 0x000e300000000800 */
[----:B------:R-:W1:Y:S01]  /*0070*/  S2UR UR4, SR_CTAID.X ;  /* 0x00000000000479c3 */ /* 0x000e620000002500 */
[----:B0-----:R-:W-:-:S05]  /*0080*/  IMAD R7, R7, UR5, R2 ;  /* 0x0000000507077c24 */ /* 0x001fca000f8e0202 */
[----:B--2---:R-:W-:Y:S01]  /*0090*/  ISETP.GE.AND P0, PT, R7, UR6, PT ;  /* 0x0000000607007c0c */ /* 0x004fe2000bf06270 */
[----:B-1----:R-:W-:-:S05]  /*00a0*/  IMAD R0, R0, UR4, R3 ;  /* 0x0000000400007c24 */ /* 0x002fca000f8e0203 */
[----:B------:R-:W-:-:S13]  /*00b0*/  ISETP.GE.OR P0, PT, R0, UR7, P0 ;  /* 0x0000000700007c0c */ /* 0x000fda0008706670 */
[----:B------:R-:W-:Y:S05]  /*00c0*/  @P0 EXIT ;  /* 0x000000000000094d */ /* 0x000fea0003800000 */
[----:B------:R-:W0:Y:S01]  /*00d0*/  LDC.64 R2, c[0x0][0x380] ;  /* 0x0000e000ff027b82 */ /* 0x000e220000000a00 */
[----:B------:R-:W1:Y:S01]  /*00e0*/  LDCU.64 UR4, c[0x0][0x358] ;  /* 0x00006b00ff0477ac */ /* 0x000e620008000a00 */
[----:B------:R-:W-:-:S06]  /*00f0*/  IMAD R9, R7, UR7, R0 ;  /* 0x0000000707097c24 */ /* 0x000fcc000f8e0200 */
[----:B------:R-:W2:Y:S08]  /*0100*/  LDC.64 R4, c[0x0][0x388] ;  /* 0x0000e200ff047b82 */ /* 0x000eb00000000a00 */
[----:B------:R-:W3:Y:S01]  /*0110*/  LDC.64 R6, c[0x0][0x390] ;  /* 0x0000e400ff067b82 */ /* 0x000ee20000000a00 */
[----:B0-----:R-:W-:-:S06]  /*0120*/  IMAD.WIDE R2, R9, 0x4, R2 ;  /* 0x0000000409027825 */ /* 0x001fcc00078e0202 */
[----:B-1----:R-:W4:Y:S01]  /*0130*/  LDG.E R2, desc[UR4][R2.64] ;  /* 0x0000000402027981 */ /* 0x002f22000c1e1900 */
[----:B--2---:R-:W-:-:S06]  /*0140*/  IMAD.WIDE R4, R9, 0x4, R4 ;  /* 0x0000000409047825 */ /* 0x004fcc00078e0204 */
[----:B------:R-:W4:Y:S01]  /*0150*/  LDG.E R5, desc[UR4][R4.64] ;  /* 0x0000000404057981 */ /* 0x000f22000c1e1900 */
[----:B---3--:R-:W-:-:S04]  /*0160*/  IMAD.WIDE R6, R9, 0x4, R6 ;  /* 0x0000000409067825 */ /* 0x008fc800078e0206 */
[----:B----4-:R-:W-:-:S05]  /*0170*/  FADD R9, R2, R5 ;  /* 0x0000000502097221 */ /* 0x010fca0000000000 */
[----:B------:R-:W-:Y:S01]  /*0180*/  STG.E desc[UR4][R6.64], R9 ;  /* 0x0000000906007986 */ /* 0x000fe2000c101904 */
[----:B------:R-:W-:Y:S05]  /*0190*/  EXIT ;  /* 0x000000000000794d */ /* 0x000fea0003800000 */
.L_x_12:
        /* <DEDUP_REMOVED lines=14> */
.L_x_15:


//--------------------- .nv.shared.reserved.0     --------------------------
	.section	.nv.shared.reserved.0,"aw",@nobits
	.weak		__nv_reservedSMEM_offset_0_alias
	.size		__nv_reservedSMEM_offset_0_alias, 0, 64
	.other		__nv_reservedSMEM_offset_0_alias,@"STO_CUDA_RESERVED_SHARED STV_DEFAULT"
__nv_reservedSMEM_offset_0_alias:
	.zero		0
	.zero		64


//--------------------- .nv.constant0._Z17matrix_addition_3PfS_S_ii --------------------------
	.section	.nv.constant0._Z17matrix_addition_3PfS_S_ii,"a",@progbits
	.sectionflags	@""
	.align	4
.nv.constant0._Z17matrix_addition_3PfS_S_ii:
	.zero		928


//--------------------- .nv.constant0._Z17matrix_addition_2PfS_S_ii --------------------------
	.section	.nv.constant0._Z17matrix_addition_2PfS_S_ii,"a",@progbits
	.sectionflags	@""
	.align	4
.nv.constant0._Z17matrix_addition_2PfS_S_ii:
	.zero		928


//--------------------- .nv.constant0._Z15matrix_additionPfS_S_ii --------------------------
	.section	.nv.constant0._Z15matrix_additionPfS_S_ii,"a",@progbits
	.sectionflags	@""
	.align	4
.nv.constant0._Z15matrix_additionPfS_S_ii:
	.zero		928


//--------------------- SYMBOLS --------------------------

	.type		.nv.reservedSmem.offset0,@object
	.size		.nv.reservedSmem.offset0,0x4
